def attn_fwd(
    Q,
    K,
    V,
    Out,
    Lse,
    sm_scale,
    stride_qz,
    stride_qh,
    stride_qm,
    stride_qk,
    stride_kz,
    stride_kh,
    stride_kn,
    stride_kk,
    stride_vz,
    stride_vh,
    stride_vn,
    stride_vk,
    stride_oz,
    stride_oh,
    stride_om,
    stride_ok,
    seqlen_q,
    seqlen_k,
    BLOCK_M: tl.constexpr,
    BLOCK_N: tl.constexpr,
    HEAD_DIM: tl.constexpr,
    CAUSAL: tl.constexpr,
):
    start_m = tl.program_id(0)
    off_hz = tl.program_id(1)
    q_off = off_hz * stride_qh
    k_off = off_hz * stride_kh
    v_off = off_hz * stride_vh
    offs_m = start_m * BLOCK_M + tl.arange(0, BLOCK_M)
    offs_d = tl.arange(0, HEAD_DIM)
    offs_n = tl.arange(0, BLOCK_N)
    q_ptrs = Q + q_off + offs_m[:, None] * stride_qm + offs_d[None, :] * stride_qk
    k_ptrs = K + k_off + offs_d[:, None] * stride_kk + offs_n[None, :] * stride_kn
    v_ptrs = V + v_off + offs_n[:, None] * stride_vn + offs_d[None, :] * stride_vk
    m_i = tl.full([BLOCK_M], float("-inf"), dtype=tl.float32)
    l_i = tl.zeros([BLOCK_M], dtype=tl.float32) + 1.0
    acc = tl.zeros([BLOCK_M, HEAD_DIM], dtype=tl.float32)
    q = tl.load(q_ptrs)
    acc, l_i, m_i = _attn_fwd_inner(
        acc,
        l_i,
        m_i,
        q,
        k_ptrs,
        v_ptrs,
        sm_scale,
        stride_kn,
        stride_vn,
        start_m,
        seqlen_k,
        BLOCK_M,
        BLOCK_N,
        HEAD_DIM,
        CAUSAL,
    )
    acc = acc / l_i[:, None]
    lse = m_i + tl.math.log2(l_i) / 1.4426950408889634
    o_ptrs = (
        Out
        + off_hz * stride_oh
        + offs_m[:, None] * stride_om
        + offs_d[None, :] * stride_ok
    )
    tl.store(o_ptrs, acc.to(Out.dtype.element_ty))
    tl.store(Lse + off_hz * seqlen_q + offs_m, lse)

# config = {"BLOCK_M": 256, "BLOCK_N": 128, "HEAD_DIM": 16, "arch": "sm_90", "causal": true, "dtype": "bf16", "num_stages": 2, "num_warps": 16}
# arch = sm_90


// ===== COMPILED SASS (sm_90a) =====

	.target	sm_90a

	.elftype	@"ET_EXEC"


//--------------------- .note.nv.tkinfo           --------------------------
	.section	.note.nv.tkinfo,"",@"SHT_NOTE"
	.sectionflags	@"SHF_NOTE_NV_TKINFO"
	.tkinfo
        /*0018*/ 	.word	0x00000002
        /*0030*/ 	.string	""
        /*0030*/ 	.string	"ptxas"
        /*0030*/ 	.string	"Cuda compilation tools, release 13.0, V13.0.88"
        /*0030*/ 	.string	"Build cuda_13.0.r13.0/compiler.36424714_0"
        /*0030*/ 	.string	"-v  -suppress-debug-info  -lineinfo  -arch sm_90a "



//--------------------- .note.nv.cuinfo           --------------------------
	.section	.note.nv.cuinfo,"",@"SHT_NOTE"
	.sectionflags	@"SHF_NOTE_NV_CUINFO"
        /*0018*/ 	.short	0x0002
        /*001a*/ 	.short	0x005a
        /*001c*/ 	.short	0x0082
	.zero		2


//--------------------- .nv.info                  --------------------------
	.section	.nv.info,"",@"SHT_CUDA_INFO"
	.align	4


	//----- nvinfo : EIATTR_REGCOUNT
	.align		4
        /*0000*/ 	.byte	0x04, 0x2f
        /*0002*/ 	.short	(.L_2 - .L_1)
	.align		4
.L_1:
        /*0004*/ 	.word	index@(attn_fwd)
        /*0008*/ 	.word	0x00000080


	//----- nvinfo : EIATTR_FRAME_SIZE
	.align		4
.L_2:
        /*000c*/ 	.byte	0x04, 0x11
        /*000e*/ 	.short	(.L_4 - .L_3)
	.align		4
.L_3:
        /*0010*/ 	.word	index@(attn_fwd)
        /*0014*/ 	.word	0x00000008


	//----- nvinfo : EIATTR_MIN_STACK_SIZE
	.align		4
.L_4:
        /*0018*/ 	.byte	0x04, 0x12
        /*001a*/ 	.short	(.L_6 - .L_5)
	.align		4
.L_5:
        /*001c*/ 	.word	index@(attn_fwd)
        /*0020*/ 	.word	0x00000008
.L_6:


//--------------------- .nv.compat                --------------------------
	.section	.nv.compat,"",@"SHT_CUDA_COMPAT_INFO"
	.align	4
        /*0000*/ 	.byte	0x02, 0x09, 0x01, 0x00, 0x02, 0x02, 0x04, 0x00, 0x02, 0x05, 0x05, 0x00, 0x03, 0x07, 0x01, 0x01
        /*0010*/ 	.byte	0x02, 0x03, 0x00, 0x00, 0x02, 0x06, 0x01, 0x00, 0x04, 0x0b, 0x08, 0x00, 0x00, 0x00, 0x00, 0x00
        /*0020*/ 	.byte	0x00, 0x00, 0x00, 0x00


//--------------------- .nv.info.attn_fwd         --------------------------
	.section	.nv.info.attn_fwd,"",@"SHT_CUDA_INFO"
	.sectionflags	@""
	.align	4


	//----- nvinfo : EIATTR_CUDA_API_VERSION
	.align		4
        /*0000*/ 	.byte	0x04, 0x37
        /*0002*/ 	.short	(.L_8 - .L_7)
.L_7:
        /*0004*/ 	.word	0x00000082


	//----- nvinfo : EIATTR_KPARAM_INFO
	.align		4
.L_8:
        /*0008*/ 	.byte	0x04, 0x17
        /*000a*/ 	.short	(.L_10 - .L_9)
.L_9:
        /*000c*/ 	.word	0x00000000
        /*0010*/ 	.short	0x0019
        /*0012*/ 	.short	0x0080
        /*0014*/ 	.byte	0x00, 0xf4, 0x21, 0x00


	//----- nvinfo : EIATTR_KPARAM_INFO
	.align		4
.L_10:
        /*0018*/ 	.byte	0x04, 0x17
        /*001a*/ 	.short	(.L_12 - .L_11)
.L_11:
        /*001c*/ 	.word	0x00000000
        /*0020*/ 	.short	0x0018
        /*0022*/ 	.short	0x0078
        /*0024*/ 	.byte	0x00, 0xf4, 0x21, 0x00


	//----- nvinfo : EIATTR_KPARAM_INFO
	.align		4
.L_12:
        /*0028*/ 	.byte	0x04, 0x17
        /*002a*/ 	.short	(.L_14 - .L_13)
.L_13:
        /*002c*/ 	.word	0x00000000
        /*0030*/ 	.short	0x0017
        /*0032*/ 	.short	0x0070
        /*0034*/ 	.byte	0x00, 0xf0, 0x11, 0x00


	//----- nvinfo : EIATTR_KPARAM_INFO
	.align		4
.L_14:
        /*0038*/ 	.byte	0x04, 0x17
        /*003a*/ 	.short	(.L_16 - .L_15)
.L_15:
        /*003c*/ 	.word	0x00000000
        /*0040*/ 	.short	0x0016
        /*0042*/ 	.short	0x006c
        /*0044*/ 	.byte	0x00, 0xf0, 0x11, 0x00


	//----- nvinfo : EIATTR_KPARAM_INFO
	.align		4
.L_16:
        /*0048*/ 	.byte	0x04, 0x17
        /*004a*/ 	.short	(.L_18 - .L_17)
.L_17:
        /*004c*/ 	.word	0x00000000
        /*0050*/ 	.short	0x0015
        /*0052*/ 	.short	0x0068
        /*0054*/ 	.byte	0x00, 0xf0, 0x11, 0x00


	//----- nvinfo : EIATTR_KPARAM_INFO
	.align		4
.L_18:
        /*0058*/ 	.byte	0x04, 0x17
        /*005a*/ 	.short	(.L_20 - .L_19)
.L_19:
        /*005c*/ 	.word	0x00000000
        /*0060*/ 	.short	0x0014
        /*0062*/ 	.short	0x0064
        /*0064*/ 	.byte	0x00, 0xf0, 0x11, 0x00


	//----- nvinfo : EIATTR_KPARAM_INFO
	.align		4
.L_20:
        /*0068*/ 	.byte	0x04, 0x17
        /*006a*/ 	.short	(.L_22 - .L_21)
.L_21:
        /*006c*/ 	.word	0x00000000
        /*0070*/ 	.short	0x0013
        /*0072*/ 	.short	0x0060
        /*0074*/ 	.byte	0x00, 0xf0, 0x11, 0x00


	//----- nvinfo : EIATTR_KPARAM_INFO
	.align		4
.L_22:
        /*0078*/ 	.byte	0x04, 0x17
        /*007a*/ 	.short	(.L_24 - .L_23)
.L_23:
        /*007c*/ 	.word	0x00000000
        /*0080*/ 	.short	0x0012
        /*0082*/ 	.short	0x005c
        /*0084*/ 	.byte	0x00, 0xf0, 0x11, 0x00


	//----- nvinfo : EIATTR_KPARAM_INFO
	.align		4
.L_24:
        /*0088*/ 	.byte	0x04, 0x17
        /*008a*/ 	.short	(.L_26 - .L_25)
.L_25:
        /*008c*/ 	.word	0x00000000
        /*0090*/ 	.short	0x0011
        /*0092*/ 	.short	0x0058
        /*0094*/ 	.byte	0x00, 0xf0, 0x11, 0x00


	//----- nvinfo : EIATTR_KPARAM_INFO
	.align		4
.L_26:
        /*0098*/ 	.byte	0x04, 0x17
        /*009a*/ 	.short	(.L_28 - .L_27)
.L_27:
        /*009c*/ 	.word	0x00000000
        /*00a0*/ 	.short	0x0010
        /*00a2*/ 	.short	0x0054
        /*00a4*/ 	.byte	0x00, 0xf0, 0x11, 0x00


	//----- nvinfo : EIATTR_KPARAM_INFO
	.align		4
.L_28:
        /*00a8*/ 	.byte	0x04, 0x17
        /*00aa*/ 	.short	(.L_30 - .L_29)
.L_29:
        /*00ac*/ 	.word	0x00000000
        /*00b0*/ 	.short	0x000f
        /*00b2*/ 	.short	0x0050
        /*00b4*/ 	.byte	0x00, 0xf0, 0x11, 0x00


	//----- nvinfo : EIATTR_KPARAM_INFO
	.align		4
.L_30:
        /*00b8*/ 	.byte	0x04, 0x17
        /*00ba*/ 	.short	(.L_32 - .L_31)
.L_31:
        /*00bc*/ 	.word	0x00000000
        /*00c0*/ 	.short	0x000e
        /*00c2*/ 	.short	0x004c
        /*00c4*/ 	.byte	0x00, 0xf0, 0x11, 0x00


	//----- nvinfo : EIATTR_KPARAM_INFO
	.align		4
.L_32:
        /*00c8*/ 	.byte	0x04, 0x17
        /*00ca*/ 	.short	(.L_34 - .L_33)
.L_33:
        /*00cc*/ 	.word	0x00000000
        /*00d0*/ 	.short	0x000d
        /*00d2*/ 	.short	0x0048
        /*00d4*/ 	.byte	0x00, 0xf0, 0x11, 0x00


	//----- nvinfo : EIATTR_KPARAM_INFO
	.align		4
.L_34:
        /*00d8*/ 	.byte	0x04, 0x17
        /*00da*/ 	.short	(.L_36 - .L_35)
.L_35:
        /*00dc*/ 	.word	0x00000000
        /*00e0*/ 	.short	0x000c
        /*00e2*/ 	.short	0x0044
        /*00e4*/ 	.byte	0x00, 0xf0, 0x11, 0x00


	//----- nvinfo : EIATTR_KPARAM_INFO
	.align		4
.L_36:
        /*00e8*/ 	.byte	0x04, 0x17
        /*00ea*/ 	.short	(.L_38 - .L_37)
.L_37:
        /*00ec*/ 	.word	0x00000000
        /*00f0*/ 	.short	0x000b
        /*00f2*/ 	.short	0x0040
        /*00f4*/ 	.byte	0x00, 0xf0, 0x11, 0x00


	//----- nvinfo : EIATTR_KPARAM_INFO
	.align		4
.L_38:
        /*00f8*/ 	.byte	0x04, 0x17
        /*00fa*/ 	.short	(.L_40 - .L_39)
.L_39:
        /*00fc*/ 	.word	0x00000000
        /*0100*/ 	.short	0x000a
        /*0102*/ 	.short	0x003c
        /*0104*/ 	.byte	0x00, 0xf0, 0x11, 0x00


	//----- nvinfo : EIATTR_KPARAM_INFO
	.align		4
.L_40:
        /*0108*/ 	.byte	0x04, 0x17
        /*010a*/ 	.short	(.L_42 - .L_41)
.L_41:
        /*010c*/ 	.word	0x00000000
        /*0110*/ 	.short	0x0009
        /*0112*/ 	.short	0x0038
        /*0114*/ 	.byte	0x00, 0xf0, 0x11, 0x00


	//----- nvinfo : EIATTR_KPARAM_INFO
	.align		4
.L_42:
        /*0118*/ 	.byte	0x04, 0x17
        /*011a*/ 	.short	(.L_44 - .L_43)
.L_43:
        /*011c*/ 	.word	0x00000000
        /*0120*/ 	.short	0x0008
        /*0122*/ 	.short	0x0034
        /*0124*/ 	.byte	0x00, 0xf0, 0x11, 0x00


	//----- nvinfo : EIATTR_KPARAM_INFO
	.align		4
.L_44:
        /*0128*/ 	.byte	0x04, 0x17
        /*012a*/ 	.short	(.L_46 - .L_45)
.L_45:
        /*012c*/ 	.word	0x00000000
        /*0130*/ 	.short	0x0007
        /*0132*/ 	.short	0x0030
        /*0134*/ 	.byte	0x00, 0xf0, 0x11, 0x00


	//----- nvinfo : EIATTR_KPARAM_INFO
	.align		4
.L_46:
        /*0138*/ 	.byte	0x04, 0x17
        /*013a*/ 	.short	(.L_48 - .L_47)
.L_47:
        /*013c*/ 	.word	0x00000000
        /*0140*/ 	.short	0x0006
        /*0142*/ 	.short	0x002c
        /*0144*/ 	.byte	0x00, 0xf0, 0x11, 0x00


	//----- nvinfo : EIATTR_KPARAM_INFO
	.align		4
.L_48:
        /*0148*/ 	.byte	0x04, 0x17
        /*014a*/ 	.short	(.L_50 - .L_49)
.L_49:
        /*014c*/ 	.word	0x00000000
        /*0150*/ 	.short	0x0005
        /*0152*/ 	.short	0x0028
        /*0154*/ 	.byte	0x00, 0xf0, 0x11, 0x00


	//----- nvinfo : EIATTR_KPARAM_INFO
	.align		4
.L_50:
        /*0158*/ 	.byte	0x04, 0x17
        /*015a*/ 	.short	(.L_52 - .L_51)
.L_51:
        /*015c*/ 	.word	0x00000000
        /*0160*/ 	.short	0x0004
        /*0162*/ 	.short	0x0020
        /*0164*/ 	.byte	0x00, 0xf4, 0x21, 0x00


	//----- nvinfo : EIATTR_KPARAM_INFO
	.align		4
.L_52:
        /*0168*/ 	.byte	0x04, 0x17
        /*016a*/ 	.short	(.L_54 - .L_53)
.L_53:
        /*016c*/ 	.word	0x00000000
        /*0170*/ 	.short	0x0003
        /*0172*/ 	.short	0x0018
        /*0174*/ 	.byte	0x00, 0xf4, 0x21, 0x00


	//----- nvinfo : EIATTR_KPARAM_INFO
	.align		4
.L_54:
        /*0178*/ 	.byte	0x04, 0x17
        /*017a*/ 	.short	(.L_56 - .L_55)
.L_55:
        /*017c*/ 	.word	0x00000000
        /*0180*/ 	.short	0x0002
        /*0182*/ 	.short	0x0010
        /*0184*/ 	.byte	0x00, 0xf4, 0x21, 0x00


	//----- nvinfo : EIATTR_KPARAM_INFO
	.align		4
.L_56:
        /*0188*/ 	.byte	0x04, 0x17
        /*018a*/ 	.short	(.L_58 - .L_57)
.L_57:
        /*018c*/ 	.word	0x00000000
        /*0190*/ 	.short	0x0001
        /*0192*/ 	.short	0x0008
        /*0194*/ 	.byte	0x00, 0xf4, 0x21, 0x00


	//----- nvinfo : EIATTR_KPARAM_INFO
	.align		4
.L_58:
        /*0198*/ 	.byte	0x04, 0x17
        /*019a*/ 	.short	(.L_60 - .L_59)
.L_59:
        /*019c*/ 	.word	0x00000000
        /*01a0*/ 	.short	0x0000
        /*01a2*/ 	.short	0x0000
        /*01a4*/ 	.byte	0x00, 0xf4, 0x21, 0x00


	//----- nvinfo : EIATTR_SPARSE_MMA_MASK
	.align		4
.L_60:
        /*01a8*/ 	.byte	0x03, 0x50
        /*01aa*/ 	.short	0x0000


	//----- nvinfo : EIATTR_MAXREG_COUNT
	.align		4
        /*01ac*/ 	.byte	0x03, 0x1b
        /*01ae*/ 	.short	0x0080


	//----- nvinfo : EIATTR_NUM_BARRIERS
	.align		4
        /*01b0*/ 	.byte	0x02, 0x4c
        /*01b2*/ 	.byte	0x01
	.zero		1


	//----- nvinfo : EIATTR_ANNOTATIONS
	.align		4
        /*01b4*/ 	.byte	0x04, 0x55
        /*01b6*/ 	.short	(.L_62 - .L_61)


	//   ....[0]....
.L_61:
        /*01b8*/ 	.word	0x00000001
        /*01bc*/ 	.byte	0xe0, 0x09, 0x00, 0x00, 0x01, 0x00, 0x00, 0x00, 0xe0, 0x0b, 0x00, 0x00


	//----- nvinfo : EIATTR_MERCURY_ISA_VERSION
	.align		4
.L_62:
        /*01c8*/ 	.byte	0x03, 0x5f
        /*01ca*/ 	.short	0x0101


	//----- nvinfo : EIATTR_COOP_GROUP_MASK_REGIDS
	.align		4
        /*01cc*/ 	.byte	0x04, 0x29
        /*01ce*/ 	.short	(.L_64 - .L_63)


	//   ....[0]....
.L_63:
        /*01d0*/ 	.word	0xffffffff


	//   ....[1]....
        /*01d4*/ 	.word	0xffffffff


	//   ....[2]....
        /*01d8*/ 	.word	0xffffffff


	//   ....[3]....
        /*01dc*/ 	.word	0xffffffff


	//   ....[4]....
        /*01e0*/ 	.word	0xffffffff


	//   ....[5]....
        /*01e4*/ 	.word	0xffffffff


	//   ....[6]....
        /*01e8*/ 	.word	0xffffffff


	//   ....[7]....
        /*01ec*/ 	.word	0xffffffff


	//----- nvinfo : EIATTR_COOP_GROUP_INSTR_OFFSETS
	.align		4
.L_64:
        /*01f0*/ 	.byte	0x04, 0x28
        /*01f2*/ 	.short	(.L_66 - .L_65)


	//   ....[0]....
.L_65:
        /*01f4*/ 	.word	0x00002310


	//   ....[1]....
        /*01f8*/ 	.word	0x000023a0


	//   ....[2]....
        /*01fc*/ 	.word	0x00002f10


	//   ....[3]....
        /*0200*/ 	.word	0x00002f90


	//   ....[4]....
        /*0204*/ 	.word	0x00004060


	//   ....[5]....
        /*0208*/ 	.word	0x00004070


	//   ....[6]....
        /*020c*/ 	.word	0x000040c0


	//   ....[7]....
        /*0210*/ 	.word	0x000040e0


	//----- nvinfo : EIATTR_EXIT_INSTR_OFFSETS
	.align		4
.L_66:
        /*0214*/ 	.byte	0x04, 0x1c
        /*0216*/ 	.short	(.L_68 - .L_67)


	//   ....[0]....
.L_67:
        /*0218*/ 	.word	0x00004db0


	//   ....[1]....
        /*021c*/ 	.word	0x00004de0


	//----- nvinfo : EIATTR_REQNTID
	.align		4
.L_68:
        /*0220*/ 	.byte	0x04, 0x10
        /*0222*/ 	.short	(.L_70 - .L_69)
.L_69:
        /*0224*/ 	.word	0x00000200
        /*0228*/ 	.word	0x00000001
        /*022c*/ 	.word	0x00000001


	//----- nvinfo : EIATTR_CBANK_PARAM_SIZE
	.align		4
.L_70:
        /*0230*/ 	.byte	0x03, 0x19
        /*0232*/ 	.short	0x0088


	//----- nvinfo : EIATTR_PARAM_CBANK
	.align		4
        /*0234*/ 	.byte	0x04, 0x0a
        /*0236*/ 	.short	(.L_72 - .L_71)
	.align		4
.L_71:
        /*0238*/ 	.word	index@(.nv.constant0.attn_fwd)
        /*023c*/ 	.short	0x0210
        /*023e*/ 	.short	0x0088


	//----- nvinfo : EIATTR_SW_WAR
	.align		4
.L_72:
        /*0240*/ 	.byte	0x04, 0x36
        /*0242*/ 	.short	(.L_74 - .L_73)
.L_73:
        /*0244*/ 	.word	0x00000008
.L_74:


//--------------------- .nv.callgraph             --------------------------
	.section	.nv.callgraph,"",@"SHT_CUDA_CALLGRAPH"
	.align	4
	.sectionentsize	8
	.align		4
        /*0000*/ 	.word	0x00000000
	.align		4
        /*0004*/ 	.word	0xffffffff
	.align		4
        /*0008*/ 	.word	0x00000000
	.align		4
        /*000c*/ 	.word	0xfffffffe
	.align		4
        /*0010*/ 	.word	0x00000000
	.align		4
        /*0014*/ 	.word	0xfffffffd
	.align		4
        /*0018*/ 	.word	0x00000000
	.align		4
        /*001c*/ 	.word	0xfffffffc


//--------------------- .nv.constant4             --------------------------
	.section	.nv.constant4,"a",@progbits
	.align	8
	.align		8
.nv.constant4:
        /*0000*/ 	.dword	_$_str


//--------------------- .text.attn_fwd            --------------------------
	.section	.text.attn_fwd,"ax",@progbits
	.align	128
        .global         attn_fwd
        .type           attn_fwd,@function
        .size           attn_fwd,(.L_x_3 - attn_fwd)
        .other          attn_fwd,@"STO_CUDA_ENTRY STV_DEFAULT"
attn_fwd:
.text.attn_fwd:
[----:B------:R-:W0:Y:S01]  /*0000*/  LDC R1, c[0x0][0x28] ;  /* 0x00000a00ff017b82 */ /* 0x000e220000000800 */
[----:B------:R-:W1:Y:S07]  /*0010*/  S2R R20, SR_TID.X ;  /* 0x0000000000147919 */ /* 0x000e6e0000002100 */
[----:B------:R-:W2:Y:S01]  /*0020*/  S2UR UR16, SR_CTAID.Y ;  /* 0x00000000001079c3 */ /* 0x000ea20000002600 */
[----:B------:R-:W-:Y:S01]  /*0030*/  ULDC.64 UR4, c[0x0][0x240] ;  /* 0x0000900000047ab9 */ /* 0x000fe20000000a00 */
[----:B------:R-:W-:Y:S01]  /*0040*/  ULDC.64 UR20, c[0x0][0x208] ;  /* 0x0000820000147ab9 */ /* 0x000fe20000000a00 */
[----:B------:R-:W3:Y:S01]  /*0050*/  S2R R0, SR_CTAID.X ;  /* 0x0000000000007919 */ /* 0x000ee20000002500 */
[----:B0-----:R-:W-:-:S04]  /*0060*/  VIADD R1, R1, 0xfffffff8 ;  /* 0xfffffff801017836 */ /* 0x001fc80000000000 */
[----:B------:R-:W0:Y:S08]  /*0070*/  LDC R13, c[0x0][0x248] ;  /* 0x00009200ff0d7b82 */ /* 0x000e300000000800 */
[----:B------:R-:W4:Y:S01]  /*0080*/  LDC.64 R18, c[0x0][0x210] ;  /* 0x00008400ff127b82 */ /* 0x000f220000000a00 */
[----:B--2---:R-:W-:-:S04]  /*0090*/  UIMAD UR4, UR16, UR4, URZ ;  /* 0x00000004100472a4 */ /* 0x004fc8000f8e023f */
[----:B------:R-:W-:Y:S01]  /*00a0*/  USHF.L.U32 UR6, UR4, 0x1, URZ ;  /* 0x0000000104067899 */ /* 0x000fe2000800063f */
[----:B-1----:R-:W-:Y:S02]  /*00b0*/  SHF.R.U32.HI R2, RZ, 0x8, R20 ;  /* 0x00000008ff027819 */ /* 0x002fe40000011614 */
[----:B---3--:R-:W-:Y:S02]  /*00c0*/  PRMT R3, R20, 0x6540, R0 ;  /* 0x0000654014037816 */ /* 0x008fe40000000000 */
[----:B------:R-:W-:-:S03]  /*00d0*/  SGXT.U32 R2, R2, 0x1 ;  /* 0x000000010202781a */ /* 0x000fc60000000000 */
[----:B------:R-:W-:Y:S01]  /*00e0*/  IMAD R0, R3, UR5, RZ ;  /* 0x0000000503007c24 */ /* 0x000fe2000f8e02ff */
[----:B------:R-:W-:Y:S01]  /*00f0*/  UIMAD.WIDE UR4, UR4, 0x2, URZ ;  /* 0x00000002040478a5 */ /* 0x000fe2000f8e023f */
[----:B0-----:R-:W-:Y:S02]  /*0100*/  IMAD R5, R2, R13, RZ ;  /* 0x0000000d02057224 */ /* 0x001fe400078e02ff */
[C---:B------:R-:W-:Y:S02]  /*0110*/  IMAD.SHL.U32 R3, R0.reuse, 0x2, RZ ;  /* 0x0000000200037824 */ /* 0x040fe400078e00ff */
[----:B------:R-:W-:-:S03]  /*0120*/  IMAD.HI R0, R0, 0x2, RZ ;  /* 0x0000000200007827 */ /* 0x000fc600078e02ff */
[----:B----4-:R-:W-:Y:S01]  /*0130*/  IADD3 R18, P0, P1, R3, UR6, R18 ;  /* 0x0000000603127c10 */ /* 0x010fe2000f91e012 */
[----:B------:R-:W-:-:S03]  /*0140*/  IMAD R6, R13, 0x2, R5 ;  /* 0x000000020d067824 */ /* 0x000fc600078e0205 */
[----:B------:R-:W-:Y:S01]  /*0150*/  IADD3.X R19, R0, UR5, R19, P0, P1 ;  /* 0x0000000500137c10 */ /* 0x000fe200087e2413 */
[----:B------:R-:W-:Y:S01]  /*0160*/  IMAD R0, R13, 0x2, R6 ;  /* 0x000000020d007824 */ /* 0x000fe200078e0206 */
[-C--:B------:R-:W-:Y:S02]  /*0170*/  LEA R2, P0, R5, R18.reuse, 0x1 ;  /* 0x0000001205027211 */ /* 0x080fe400078008ff */
[CC--:B------:R-:W-:Y:S01]  /*0180*/  LEA R4, P1, R6.reuse, R18.reuse, 0x1 ;  /* 0x0000001206047211 */ /* 0x0c0fe200078208ff */
[----:B------:R-:W-:Y:S01]  /*0190*/  IMAD R9, R13, 0x2, R0 ;  /* 0x000000020d097824 */ /* 0x000fe200078e0200 */
[-C--:B------:R-:W-:Y:S02]  /*01a0*/  LEA.HI.X.SX32 R3, R5, R19.reuse, 0x1, P0 ;  /* 0x0000001305037211 */ /* 0x080fe400000f0eff */
[-C--:B------:R-:W-:Y:S01]  /*01b0*/  LEA.HI.X.SX32 R5, R6, R19.reuse, 0x1, P1 ;  /* 0x0000001306057211 */ /* 0x080fe200008f0eff */
[C---:B------:R-:W-:Y:S01]  /*01c0*/  IMAD R8, R13.reuse, 0x2, R9 ;  /* 0x000000020d087824 */ /* 0x040fe200078e0209 */
[CC--:B------:R-:W-:Y:S01]  /*01d0*/  LEA R6, P0, R0.reuse, R18.reuse, 0x1 ;  /* 0x0000001200067211 */ /* 0x0c0fe200078008ff */
[----:B------:R0:W2:Y:S03]  /*01e0*/  LDG.E.U16 R16, desc[UR20][R2.64] ;  /* 0x0000001402107981 */ /* 0x0000a6000c1e1500 */
[-C--:B------:R-:W-:Y:S01]  /*01f0*/  LEA.HI.X.SX32 R7, R0, R19.reuse, 0x1, P0 ;  /* 0x0000001300077211 */ /* 0x080fe200000f0eff */
[C---:B------:R-:W-:Y:S01]  /*0200*/  IMAD R0, R13.reuse, 0x2, R8 ;  /* 0x000000020d007824 */ /* 0x040fe200078e0208 */
[-C--:B------:R-:W-:Y:S01]  /*0210*/  LEA R10, P0, R8, R18.reuse, 0x1 ;  /* 0x00000012080a7211 */ /* 0x080fe200078008ff */
[----:B------:R-:W3:Y:S02]  /*0220*/  LDG.E.U16 R5, desc[UR20][R4.64] ;  /* 0x0000001404057981 */ /* 0x000ee4000c1e1500 */
[C---:B------:R-:W-:Y:S01]  /*0230*/  IMAD R15, R13.reuse, 0x2, R0 ;  /* 0x000000020d0f7824 */ /* 0x040fe200078e0200 */
[-C--:B------:R-:W-:Y:S01]  /*0240*/  LEA R12, P1, R0, R18.reuse, 0x1 ;  /* 0x00000012000c7211 */ /* 0x080fe200078208ff */
[----:B------:R1:W4:Y:S01]  /*0250*/  LDG.E.U16 R17, desc[UR20][R6.64] ;  /* 0x0000001406117981 */ /* 0x000322000c1e1500 */
[----:B------:R-:W-:Y:S01]  /*0260*/  LEA.HI.X.SX32 R11, R8, R19, 0x1, P0 ;  /* 0x00000013080b7211 */ /* 0x000fe200000f0eff */
[----:B0-----:R-:W-:Y:S01]  /*0270*/  IMAD R3, R13, 0x2, R15 ;  /* 0x000000020d037824 */ /* 0x001fe200078e020f */
[----:B------:R-:W-:-:S02]  /*0280*/  LEA R14, P2, R15, R18, 0x1 ;  /* 0x000000120f0e7211 */ /* 0x000fc400078408ff */
[-C--:B------:R-:W-:Y:S01]  /*0290*/  LEA.HI.X.SX32 R13, R0, R19.reuse, 0x1, P1 ;  /* 0x00000013000d7211 */ /* 0x080fe200008f0eff */
[----:B------:R-:W5:Y:S01]  /*02a0*/  LDG.E.U16 R10, desc[UR20][R10.64] ;  /* 0x000000140a0a7981 */ /* 0x000f62000c1e1500 */
[-C--:B------:R-:W-:Y:S02]  /*02b0*/  LEA R8, P0, R9, R18.reuse, 0x1 ;  /* 0x0000001209087211 */ /* 0x080fe400078008ff */
[----:B------:R-:W-:Y:S01]  /*02c0*/  LEA R2, P1, R3, R18, 0x1 ;  /* 0x0000001203027211 */ /* 0x000fe200078208ff */
[----:B------:R-:W4:Y:S01]  /*02d0*/  LDG.E.U16 R12, desc[UR20][R12.64] ;  /* 0x000000140c0c7981 */ /* 0x000f22000c1e1500 */
[-C--:B------:R-:W-:Y:S02]  /*02e0*/  LEA.HI.X.SX32 R15, R15, R19.reuse, 0x1, P2 ;  /* 0x000000130f0f7211 */ /* 0x080fe400010f0eff */
[-C--:B------:R-:W-:Y:S02]  /*02f0*/  LEA.HI.X.SX32 R9, R9, R19.reuse, 0x1, P0 ;  /* 0x0000001309097211 */ /* 0x080fe400000f0eff */
[----:B------:R-:W-:Y:S01]  /*0300*/  LEA.HI.X.SX32 R3, R3, R19, 0x1, P1 ;  /* 0x0000001303037211 */ /* 0x000fe200008f0eff */
[----:B------:R-:W4:Y:S04]  /*0310*/  LDG.E.U16 R14, desc[UR20][R14.64] ;  /* 0x000000140e0e7981 */ /* 0x000f28000c1e1500 */
[----:B------:R-:W4:Y:S04]  /*0320*/  LDG.E.U16 R8, desc[UR20][R8.64] ;  /* 0x0000001408087981 */ /* 0x000f28000c1e1500 */
[----:B------:R0:W4:Y:S01]  /*0330*/  LDG.E.U16 R2, desc[UR20][R2.64] ;  /* 0x0000001402027981 */ /* 0x000122000c1e1500 */
[----:B------:R-:W0:Y:S08]  /*0340*/  S2UR UR10, SR_CTAID.X ;  /* 0x00000000000a79c3 */ /* 0x000e300000002500 */
[----:B------:R-:W0:Y:S01]  /*0350*/  S2UR UR4, SR_CgaCtaId ;  /* 0x00000000000479c3 */ /* 0x000e220000008800 */
[C---:B------:R-:W-:Y:S01]  /*0360*/  IMAD.SHL.U32 R0, R20.reuse, 0x20, RZ ;  /* 0x0000002014007824 */ /* 0x040fe200078e00ff */
[----:B-1----:R-:W-:Y:S01]  /*0370*/  SHF.R.S32.HI R6, RZ, 0x8, R20 ;  /* 0x00000008ff067819 */ /* 0x002fe20000011414 */
[----:B------:R-:W-:-:S03]  /*0380*/  IMAD.SHL.U32 R4, R20, 0x2, RZ ;  /* 0x0000000214047824 */ /* 0x000fc600078e00ff */
[----:B------:R-:W-:Y:S01]  /*0390*/  LOP3.LUT R7, R0, 0x1800, RZ, 0xc0, !PT ;  /* 0x0000180000077812 */ /* 0x000fe200078ec0ff */
[----:B0-----:R-:W-:-:S04]  /*03a0*/  USHF.L.U32 UR10, UR10, 0x8, URZ ;  /* 0x000000080a0a7899 */ /* 0x001fc8000800063f */
[----:B------:R-:W-:Y:S01]  /*03b0*/  UIADD3 UR24, UR10, 0x100, URZ ;  /* 0x000001000a187890 */ /* 0x000fe2000fffe03f */
[----:B------:R-:W-:-:S03]  /*03c0*/  SGXT R0, R6, 0x1 ;  /* 0x000000010600781a */ /* 0x000fc60000000200 */
[----:B------:R-:W-:Y:S01]  /*03d0*/  UISETP.GE.AND UP0, UPT, UR24, 0x1, UPT ;  /* 0x000000011800788c */ /* 0x000fe2000bf06270 */
[----:B------:R-:W-:Y:S01]  /*03e0*/  LOP3.LUT R7, R7, 0x7e, R4, 0xf8, !PT ;  /* 0x0000007e07077812 */ /* 0x000fe200078ef804 */
[----:B------:R-:W-:Y:S02]  /*03f0*/  UMOV UR17, 0x400 ;  /* 0x0000040000117882 */ /* 0x000fe40000000000 */
[----:B------:R-:W-:Y:S01]  /*0400*/  ULEA UR17, UR4, UR17, 0x18 ;  /* 0x0000001104117291 */ /* 0x000fe2000f8ec03f */
[----:B------:R-:W-:Y:S02]  /*0410*/  LOP3.LUT R7, R7, 0x90, R0, 0x78, !PT ;  /* 0x0000009007077812 */ /* 0x000fe400078e7800 */
[----:B------:R-:W-:Y:S02]  /*0420*/  PLOP3.LUT P0, PT, PT, PT, UP0, 0x80, 0x0 ;  /* 0x000000000000781c */ /* 0x000fe40003f0f008 */
[C---:B------:R-:W-:Y:S02]  /*0430*/  LOP3.LUT R0, R7.reuse, 0x20, RZ, 0x3c, !PT ;  /* 0x0000002007007812 */ /* 0x040fe400078e3cff */
[----:B------:R-:W-:-:S02]  /*0440*/  LOP3.LUT R3, R7, 0x40, RZ, 0x3c, !PT ;  /* 0x0000004007037812 */ /* 0x000fc400078e3cff */
[----:B------:R-:W-:Y:S01]  /*0450*/  LOP3.LUT R9, R7, 0x60, RZ, 0x3c, !PT ;  /* 0x0000006007097812 */ /* 0x000fe200078e3cff */
[----:B------:R-:W-:Y:S01]  /*0460*/  IMAD.MOV.U32 R75, RZ, RZ, -0x800000 ;  /* 0xff800000ff4b7424 */ /* 0x000fe200078e00ff */
[----:B------:R-:W-:Y:S01]  /*0470*/  CS2R R88, SRZ ;  /* 0x0000000000587805 */ /* 0x000fe2000001ff00 */
[----:B------:R-:W-:Y:S01]  /*0480*/  IMAD.MOV.U32 R6, RZ, RZ, 0x3f800000 ;  /* 0x3f800000ff067424 */ /* 0x000fe200078e00ff */
[----:B------:R-:W-:Y:S01]  /*0490*/  CS2R R90, SRZ ;  /* 0x00000000005a7805 */ /* 0x000fe2000001ff00 */
[----:B------:R-:W-:Y:S01]  /*04a0*/  IMAD.MOV.U32 R18, RZ, RZ, -0x800000 ;  /* 0xff800000ff127424 */ /* 0x000fe200078e00ff */
[----:B------:R-:W-:Y:S02]  /*04b0*/  CS2R R92, SRZ ;  /* 0x00000000005c7805 */ /* 0x000fe4000001ff00 */
[----:B------:R-:W-:Y:S01]  /*04c0*/  CS2R R94, SRZ ;  /* 0x00000000005e7805 */ /* 0x000fe2000001ff00 */
[----:B--2---:R-:W-:Y:S04]  /*04d0*/  STS.U16 [R7+UR17], R16 ;  /* 0x0000001007007988 */ /* 0x004fe80008000411 */
[----:B-----5:R0:W-:Y:S04]  /*04e0*/  STS.U16 [R7+UR17+0x400], R10 ;  /* 0x0004000a07007988 */ /* 0x0201e80008000411 */
[----:B---3--:R1:W-:Y:S04]  /*04f0*/  STS.U16 [R0+UR17+0x100], R5 ;  /* 0x0001000500007988 */ /* 0x0083e80008000411 */
[----:B----4-:R1:W-:Y:S04]  /*0500*/  STS.U16 [R0+UR17+0x500], R12 ;  /* 0x0005000c00007988 */ /* 0x0103e80008000411 */
[----:B------:R1:W-:Y:S04]  /*0510*/  STS.U16 [R3+UR17+0x200], R17 ;  /* 0x0002001103007988 */ /* 0x0003e80008000411 */
[----:B------:R1:W-:Y:S01]  /*0520*/  STS.U16 [R3+UR17+0x600], R14 ;  /* 0x0006000e03007988 */ /* 0x0003e20008000411 */
[----:B0-----:R-:W-:-:S03]  /*0530*/  IMAD.MOV.U32 R7, RZ, RZ, 0x3f800000 ;  /* 0x3f800000ff077424 */ /* 0x001fc600078e00ff */
[----:B------:R1:W-:Y:S04]  /*0540*/  STS.U16 [R9+UR17+0x300], R8 ;  /* 0x0003000809007988 */ /* 0x0003e80008000411 */
[----:B------:R1:W-:Y:S01]  /*0550*/  STS.U16 [R9+UR17+0x700], R2 ;  /* 0x0007000209007988 */ /* 0x0003e20008000411 */
[----:B------:R-:W-:Y:S05]  /*0560*/  @!P0 BRA `(.L_x_0) ;  /* 0x0000003c00148947 */ /* 0x000fea0003800000 */
[----:B-1----:R-:W-:Y:S01]  /*0570*/  LOP3.LUT R3, R20, 0xf, RZ, 0xc0, !PT ;  /* 0x0000000f14037812 */ /* 0x002fe200078ec0ff */
[----:B------:R-:W-:Y:S01]  /*0580*/  ULDC.64 UR12, c[0x0][0x250] ;  /* 0x00009400000c7ab9 */ /* 0x000fe20000000a00 */
[----:B------:R-:W-:Y:S01]  /*0590*/  ULDC UR4, c[0x0][0x258] ;  /* 0x0000960000047ab9 */ /* 0x000fe20000000800 */
[----:B------:R-:W-:Y:S01]  /*05a0*/  UIMAD UR12, UR16, UR12, URZ ;  /* 0x0000000c100c72a4 */ /* 0x000fe2000f8e023f */
[----:B------:R-:W-:Y:S01]  /*05b0*/  LOP3.LUT R0, R4, 0x7e, RZ, 0xc0, !PT ;  /* 0x0000007e04007812 */ /* 0x000fe200078ec0ff */
[----:B------:R-:W-:Y:S01]  /*05c0*/  IMAD R5, R3, UR4, RZ ;  /* 0x0000000403057c24 */ /* 0x000fe2000f8e02ff */
[----:B------:R-:W-:Y:S01]  /*05d0*/  LOP3.LUT R2, R20, 0x180, RZ, 0xc0, !PT ;  /* 0x0000018014027812 */ /* 0x000fe200078ec0ff */
[----:B------:R-:W-:Y:S01]  /*05e0*/  USHF.L.U32 UR4, UR12, 0x1, URZ ;  /* 0x000000010c047899 */ /* 0x000fe2000800063f */
[----:B------:R-:W-:Y:S01]  /*05f0*/  LOP3.LUT R7, R0, 0x180, R20, 0xf8, !PT ;  /* 0x0000018000077812 */ /* 0x000fe200078ef814 */
[----:B------:R-:W-:Y:S01]  /*0600*/  IMAD.SHL.U32 R0, R5, 0x2, RZ ;  /* 0x0000000205007824 */ /* 0x000fe200078e00ff */
[----:B------:R-:W-:Y:S01]  /*0610*/  SHF.R.U32.HI R2, RZ, 0x3, R2 ;  /* 0x00000003ff027819 */ /* 0x000fe20000011602 */
[----:B------:R-:W-:Y:S01]  /*0620*/  ULDC.64 UR6, c[0x0][0x218] ;  /* 0x0000860000067ab9 */ /* 0x000fe20000000a00 */
[--C-:B------:R-:W-:Y:S01]  /*0630*/  SHF.R.U32.HI R8, RZ, 0x2, R20.reuse ;  /* 0x00000002ff087819 */ /* 0x100fe20000011614 */
[----:B------:R-:W-:Y:S01]  /*0640*/  IMAD.U32 R103, RZ, RZ, UR4 ;  /* 0x00000004ff677e24 */ /* 0x000fe2000f8e00ff */
[----:B------:R-:W-:Y:S01]  /*0650*/  LOP3.LUT R7, R7, R2, RZ, 0x3c, !PT ;  /* 0x0000000207077212 */ /* 0x000fe200078e3cff */
[----:B------:R-:W-:Y:S01]  /*0660*/  ULDC.64 UR14, c[0x0][0x260] ;  /* 0x00009800000e7ab9 */ /* 0x000fe20000000a00 */
[----:B------:R-:W-:Y:S01]  /*0670*/  SHF.R.U32.HI R6, RZ, 0x1, R20 ;  /* 0x00000001ff067819 */ /* 0x000fe20000011614 */
[----:B------:R-:W-:Y:S01]  /*0680*/  UIMAD UR14, UR16, UR14, URZ ;  /* 0x0000000e100e72a4 */ /* 0x000fe2000f8e023f */
[----:B------:R-:W-:Y:S01]  /*0690*/  SGXT.U32 R3, R8, 0x3 ;  /* 0x000000030803781a */ /* 0x000fe20000000000 */
[----:B------:R-:W-:Y:S01]  /*06a0*/  UIMAD.WIDE UR4, UR12, 0x2, URZ ;  /* 0x000000020c0478a5 */ /* 0x000fe2000f8e023f */
[----:B------:R-:W-:Y:S01]  /*06b0*/  LOP3.LUT R2, R20, 0x40, RZ, 0xc0, !PT ;  /* 0x0000004014027812 */ /* 0x000fe200078ec0ff */
[----:B------:R-:W0:Y:S01]  /*06c0*/  LDC R12, c[0x0][0x268] ;  /* 0x00009a00ff0c7b82 */ /* 0x000e220000000800 */
[----:B------:R-:W-:Y:S01]  /*06d0*/  LOP3.LUT R10, R3, 0xf0, R6, 0xf8, !PT ;  /* 0x000000f0030a7812 */ /* 0x000fe200078ef806 */
[----:B------:R-:W-:Y:S01]  /*06e0*/  IMAD.HI R5, R5, 0x2, RZ ;  /* 0x0000000205057827 */ /* 0x000fe200078e02ff */
[----:B------:R-:W-:Y:S01]  /*06f0*/  IADD3 R103, P0, P1, R0, UR6, R103 ;  /* 0x0000000600677c10 */ /* 0x000fe2000f91e067 */
[----:B------:R-:W-:Y:S01]  /*0700*/  USHF.L.U32 UR6, UR14, 0x1, URZ ;  /* 0x000000010e067899 */ /* 0x000fe2000800063f */
[--C-:B------:R-:W-:Y:S01]  /*0710*/  SHF.R.S32.HI R0, RZ, 0x6, R20.reuse ;  /* 0x00000006ff007819 */ /* 0x100fe20000011414 */
[----:B------:R-:W-:Y:S01]  /*0720*/  IMAD R3, R2, 0x20, R7 ;  /* 0x0000002002037824 */ /* 0x000fe200078e0207 */
[----:B------:R-:W-:Y:S01]  /*0730*/  LOP3.LUT R2, R20, 0x7f, RZ, 0xc0, !PT ;  /* 0x0000007f14027812 */ /* 0x000fe200078ec0ff */
[----:B------:R-:W-:Y:S01]  /*0740*/  ULDC.64 UR18, c[0x0][0x220] ;  /* 0x0000880000127ab9 */ /* 0x000fe20000000a00 */
[----:B------:R-:W-:Y:S01]  /*0750*/  SHF.R.U32.HI R9, RZ, 0x5, R20 ;  /* 0x00000005ff097819 */ /* 0x000fe20000011614 */
[----:B------:R-:W-:Y:S01]  /*0760*/  UIMAD.WIDE UR8, UR14, 0x2, URZ ;  /* 0x000000020e0878a5 */ /* 0x000fe2000f8e023f */
[----:B------:R-:W-:Y:S01]  /*0770*/  SGXT R0, R0, 0x1 ;  /* 0x000000010000781a */ /* 0x000fe20000000200 */
[----:B------:R-:W-:Y:S01]  /*0780*/  IMAD R6, R2, UR15, RZ ;  /* 0x0000000f02067c24 */ /* 0x000fe2000f8e02ff */
[----:B------:R-:W-:Y:S01]  /*0790*/  R2UR UR25, R9 ;  /* 0x00000000091972ca */ /* 0x000fe200000e0000 */
[----:B------:R-:W-:Y:S01]  /*07a0*/  IMAD.U32 R2, RZ, RZ, UR5 ;  /* 0x00000005ff027e24 */ /* 0x000fe2000f8e00ff */
[----:B------:R-:W-:Y:S01]  /*07b0*/  LOP3.LUT R7, R0, 0x90, RZ, 0xc0, !PT ;  /* 0x0000009000077812 */ /* 0x000fe200078ec0ff */
[C---:B------:R-:W-:Y:S01]  /*07c0*/  IMAD.SHL.U32 R0, R6.reuse, 0x2, RZ ;  /* 0x0000000206007824 */ /* 0x040fe200078e00ff */
[----:B------:R-:W-:Y:S01]  /*07d0*/  UIADD3 UR5, UR17, 0x2000, URZ ;  /* 0x0000200011057890 */ /* 0x000fe2000fffe03f */
[----:B------:R-:W-:Y:S01]  /*07e0*/  IMAD.U32 R9, RZ, RZ, UR6 ;  /* 0x00000006ff097e24 */ /* 0x000fe2000f8e00ff */
[----:B------:R-:W-:Y:S01]  /*07f0*/  IADD3.X R13, R5, UR7, R2, P0, P1 ;  /* 0x00000007050d7c10 */ /* 0x000fe200087e2402 */
[----:B------:R-:W-:Y:S01]  /*0800*/  IMAD.U32 R5, RZ, RZ, UR13 ;  /* 0x0000000dff057e24 */ /* 0x000fe2000f8e00ff */
[--C-:B------:R-:W-:Y:S01]  /*0810*/  SHF.R.U32.HI R2, RZ, 0x4, R20.reuse ;  /* 0x00000004ff027819 */ /* 0x100fe20000011614 */
[----:B------:R-:W-:Y:S01]  /*0820*/  IMAD.HI R6, R6, 0x2, RZ ;  /* 0x0000000206067827 */ /* 0x000fe200078e02ff */
[----:B------:R-:W-:Y:S01]  /*0830*/  IADD3 R22, P2, P3, R0, UR18, R9 ;  /* 0x0000001200167c10 */ /* 0x000fe2000fb5e009 */
[----:B------:R-:W-:Y:S01]  /*0840*/  USHF.R.U32.HI UR5, URZ, 0x4, UR5 ;  /* 0x000000043f057899 */ /* 0x000fe20008011605 */
[----:B------:R-:W-:Y:S01]  /*0850*/  SHF.R.U32.HI R0, RZ, 0x7, R20 ;  /* 0x00000007ff007819 */ /* 0x000fe20000011614 */
[----:B------:R-:W-:Y:S01]  /*0860*/  IMAD.U32 R9, RZ, RZ, UR13 ;  /* 0x0000000dff097e24 */ /* 0x000fe2000f8e00ff */
[----:B------:R-:W-:Y:S01]  /*0870*/  SGXT.U32 R2, R2, 0x5 ;  /* 0x000000050202781a */ /* 0x000fe20000000000 */
[----:B------:R-:W-:Y:S01]  /*0880*/  IMAD.U32 R11, RZ, RZ, UR9 ;  /* 0x00000009ff0b7e24 */ /* 0x000fe2000f8e00ff */
[----:B------:R-:W-:Y:S01]  /*0890*/  SGXT.U32 R0, R0, 0x2 ;  /* 0x000000020000781a */ /* 0x000fe20000000000 */
[----:B------:R-:W-:Y:S01]  /*08a0*/  IMAD.U32 R14, RZ, RZ, UR13 ;  /* 0x0000000dff0e7e24 */ /* 0x000fe2000f8e00ff */
[----:B------:R-:W-:Y:S01]  /*08b0*/  LOP3.LUT R4, R7, 0x37e, R4, 0x78, !PT ;  /* 0x0000037e07047812 */ /* 0x000fe200078e7804 */
[----:B------:R-:W-:Y:S01]  /*08c0*/  IMAD R2, R2, UR13, RZ ;  /* 0x0000000d02027c24 */ /* 0x000fe2000f8e02ff */
[----:B------:R-:W-:Y:S01]  /*08d0*/  IADD3.X R11, R6, UR19, R11, P2, P3 ;  /* 0x00000013060b7c10 */ /* 0x000fe200097e640b */
[----:B0-----:R-:W-:Y:S01]  /*08e0*/  IMAD R7, R0, R12, RZ ;  /* 0x0000000c00077224 */ /* 0x001fe200078e02ff */
[----:B------:R-:W-:Y:S01]  /*08f0*/  USGXT.U32 UR12, UR5, 0xe ;  /* 0x0000000e050c789a */ /* 0x000fe20008000000 */
[----:B------:R-:W-:Y:S01]  /*0900*/  IMAD R0, R5, 0x20, R2 ;  /* 0x0000002005007824 */ /* 0x000fe200078e0202 */
[-C--:B------:R-:W-:Y:S01]  /*0910*/  LEA R16, P0, R2, R103.reuse, 0x1 ;  /* 0x0000006702107211 */ /* 0x080fe200078008ff */
[----:B------:R-:W-:Y:S01]  /*0920*/  IMAD R8, R12, 0x4, R7 ;  /* 0x000000040c087824 */ /* 0x000fe200078e0207 */
[----:B------:R-:W-:Y:S01]  /*0930*/  UIADD3 UR18, UP0, UR12, 0x2, URZ ;  /* 0x000000020c127890 */ /* 0x000fe2000ff1e03f */
[----:B------:R-:W-:Y:S01]  /*0940*/  IMAD R5, R9, 0x20, R0 ;  /* 0x0000002009057824 */ /* 0x000fe200078e0200 */
[----:B------:R-:W-:Y:S01]  /*0950*/  LEA R124, P1, R0, R103, 0x1 ;  /* 0x00000067007c7211 */ /* 0x000fe200078208ff */
[----:B------:R-:W-:Y:S01]  /*0960*/  IMAD R9, R12, 0x4, R8 ;  /* 0x000000040c097824 */ /* 0x000fe200078e0208 */
[----:B------:R-:W-:Y:S01]  /*0970*/  LEA.HI.X.SX32 R17, R2, R13, 0x1, P0 ;  /* 0x0000000d02117211 */ /* 0x000fe200000f0eff */
[----:B------:R-:W-:Y:S01]  /*0980*/  IMAD R6, R14, 0x20, R5 ;  /* 0x000000200e067824 */ /* 0x000fe200078e0205 */
[C---:B------:R-:W-:Y:S01]  /*0990*/  LEA R122, P2, R5.reuse, R103, 0x1 ;  /* 0x00000067057a7211 */ /* 0x040fe200078408ff */
[----:B------:R-:W-:Y:S01]  /*09a0*/  UMOV UR4, URZ ;  /* 0x0000003f00047c82 */ /* 0x000fe20008000000 */
[----:B------:R-:W-:Y:S01]  /*09b0*/  LEA.HI.X.SX32 R125, R0, R13, 0x1, P1 ;  /* 0x0000000d007d7211 */ /* 0x000fe200008f0eff */
[----:B------:R-:W-:Y:S01]  /*09c0*/  IMAD R0, R12, 0x4, R9 ;  /* 0x000000040c007824 */ /* 0x000fe200078e0209 */
[C---:B------:R-:W-:Y:S01]  /*09d0*/  LEA R102, P3, R6.reuse, R103, 0x1 ;  /* 0x0000006706667211 */ /* 0x040fe200078608ff */
[----:B------:R0:W-:Y:S01]  /*09e0*/  STL.64 [R1], R16 ;  /* 0x0000001001007387 */ /* 0x0001e20000100a00 */
[-C--:B------:R-:W-:Y:S01]  /*09f0*/  LEA.HI.X.SX32 R123, R5, R13.reuse, 0x1, P2 ;  /* 0x0000000d057b7211 */ /* 0x080fe200010f0eff */
[----:B------:R-:W-:Y:S01]  /*0a00*/  UIADD3.X UR19, UR4, 0x40000040, URZ, UP0, !UPT ;  /* 0x4000004004137890 */ /* 0x000fe200087fe43f */
[----:B------:R-:W-:Y:S01]  /*0a10*/  LEA.HI.X.SX32 R103, R6, R13, 0x1, P3 ;  /* 0x0000000d06677211 */ /* 0x000fe200018f0eff */
[----:B------:R-:W-:Y:S01]  /*0a20*/  IMAD.MOV.U32 R5, RZ, RZ, -0x800000 ;  /* 0xff800000ff057424 */ /* 0x000fe200078e00ff */
[-C--:B------:R-:W-:Y:S01]  /*0a30*/  LEA R100, P0, R7, R22.reuse, 0x1 ;  /* 0x0000001607647211 */ /* 0x080fe200078008ff */
[----:B------:R-:W-:Y:S01]  /*0a40*/  IMAD.MOV.U32 R6, RZ, RZ, 0x3f800000 ;  /* 0x3f800000ff067424 */ /* 0x000fe200078e00ff */
[----:B------:R-:W-:-:S02]  /*0a50*/  LEA R98, P1, R8, R22, 0x1 ;  /* 0x0000001608627211 */ /* 0x000fc400078208ff */
[----:B------:R-:W-:Y:S02]  /*0a60*/  CS2R R88, SRZ ;  /* 0x0000000000587805 */ /* 0x000fe4000001ff00 */
[-C--:B------:R-:W-:Y:S02]  /*0a70*/  LEA R96, P2, R9, R22.reuse, 0x1 ;  /* 0x0000001609607211 */ /* 0x080fe400078408ff */
[----:B------:R-:W-:Y:S02]  /*0a80*/  CS2R R90, SRZ ;  /* 0x00000000005a7805 */ /* 0x000fe4000001ff00 */
[C---:B------:R-:W-:Y:S01]  /*0a90*/  LEA R22, P3, R0.reuse, R22, 0x1 ;  /* 0x0000001600167211 */ /* 0x040fe200078608ff */
[----:B0-----:R-:W-:Y:S01]  /*0aa0*/  IMAD.MOV.U32 R16, RZ, RZ, -0x800000 ;  /* 0xff800000ff107424 */ /* 0x001fe200078e00ff */
[-C--:B------:R-:W-:Y:S01]  /*0ab0*/  LEA.HI.X.SX32 R101, R7, R11.reuse, 0x1, P0 ;  /* 0x0000000b07657211 */ /* 0x080fe200000f0eff */
[----:B------:R-:W-:Y:S01]  /*0ac0*/  IMAD.MOV.U32 R7, RZ, RZ, 0x3f800000 ;  /* 0x3f800000ff077424 */ /* 0x000fe200078e00ff */
[----:B------:R-:W-:-:S02]  /*0ad0*/  LEA.HI.X.SX32 R23, R0, R11, 0x1, P3 ;  /* 0x0000000b00177211 */ /* 0x000fc400018f0eff */
[----:B------:R-:W-:Y:S02]  /*0ae0*/  CS2R R92, SRZ ;  /* 0x00000000005c7805 */ /* 0x000fe4000001ff00 */
[-C--:B------:R-:W-:Y:S02]  /*0af0*/  LEA.HI.X.SX32 R99, R8, R11.reuse, 0x1, P1 ;  /* 0x0000000b08637211 */ /* 0x080fe400008f0eff */
[----:B------:R-:W-:Y:S02]  /*0b00*/  CS2R R94, SRZ ;  /* 0x00000000005e7805 */ /* 0x000fe4000001ff00 */
[----:B------:R-:W-:Y:S01]  /*0b10*/  LEA.HI.X.SX32 R97, R9, R11, 0x1, P2 ;  /* 0x0000000b09617211 */ /* 0x000fe200010f0eff */
[----:B------:R-:W-:Y:S01]  /*0b20*/  UMOV UR6, URZ ;  /* 0x0000003f00067c82 */ /* 0x000fe20008000000 */
[----:B------:R-:W-:Y:S01]  /*0b30*/  LOP3.LUT R2, R10, UR10, RZ, 0xfc, !PT ;  /* 0x0000000a0a027c12 */ /* 0x000fe2000f8efcff */
[----:B------:R-:W-:Y:S01]  /*0b40*/  UMOV UR7, URZ ;  /* 0x0000003f00077c82 */ /* 0x000fe20008000000 */
[----:B------:R-:W-:Y:S01]  /*0b50*/  LOP3.LUT R0, R3, 0x40, RZ, 0x3c, !PT ;  /* 0x0000004003007812 */ /* 0x000fe200078e3cff */
[----:B------:R-:W-:-:S02]  /*0b60*/  UIADD3.64 UR22, UR18, 0x2, URZ ;  /* 0x0000000212167897 */ /* 0x000fc4000fffe03f */
[----:B------:R-:W-:Y:S02]  /*0b70*/  UIADD3.64 UR26, UR18, 0x4, URZ ;  /* 0x00000004121a7897 */ /* 0x000fe4000fffe03f */
[----:B------:R-:W-:Y:S02]  /*0b80*/  UIADD3.64 UR30, UR18, 0x7e, URZ ;  /* 0x0000007e121e7897 */ /* 0x000fe4000fffe03f */
[----:B------:R-:W-:Y:S02]  /*0b90*/  UIADD3.64 UR34, UR18, 0x80, URZ ;  /* 0x0000008012227897 */ /* 0x000fe4000fffe03f */
[----:B------:R-:W-:Y:S02]  /*0ba0*/  UIADD3.64 UR38, UR18, 0x82, URZ ;  /* 0x0000008212267897 */ /* 0x000fe4000fffe03f */
[----:B------:R-:W-:Y:S01]  /*0bb0*/  UIADD3.64 UR42, UR18, 0x84, URZ ;  /* 0x00000084122a7897 */ /* 0x000fe2000fffe03f */
[----:B------:R-:W-:Y:S01]  /*0bc0*/  UMOV UR5, URZ ;  /* 0x0000003f00057c82 */ /* 0x000fe20008000000 */
[----:B------:R-:W-:-:S10]  /*0bd0*/  ULDC UR14, c[0x0][0x238] ;  /* 0x00008e00000e7ab9 */ /* 0x000fd40000000800 */
.L_x_1:
[----:B------:R-:W2:Y:S01]  /*0be0*/  LDL.64 R12, [R1] ;  /* 0x00000000010c7983 */ /* 0x000ea20000100a00 */
[----:B------:R-:W-:Y:S02]  /*0bf0*/  IMAD.U32 R8, RZ, RZ, UR4 ;  /* 0x00000004ff087e24 */ /* 0x000fe4000f8e00ff */
[----:B------:R-:W-:Y:S02]  /*0c00*/  IMAD.U32 R11, RZ, RZ, UR4 ;  /* 0x00000004ff0b7e24 */ /* 0x000fe4000f8e00ff */
[----:B------:R-:W-:Y:S02]  /*0c10*/  IMAD.U32 R15, RZ, RZ, UR4 ;  /* 0x00000004ff0f7e24 */ /* 0x000fe4000f8e00ff */
[----:B------:R-:W-:Y:S02]  /*0c20*/  IMAD.U32 R19, RZ, RZ, UR4 ;  /* 0x00000004ff137e24 */ /* 0x000fe4000f8e00ff */
[----:B------:R-:W-:-:S04]  /*0c30*/  IMAD.WIDE R10, R11, 0x2, R124 ;  /* 0x000000020b0a7825 */ /* 0x000fc800078e027c */
[----:B------:R-:W-:Y:S02]  /*0c40*/  IMAD.WIDE R14, R15, 0x2, R122 ;  /* 0x000000020f0e7825 */ /* 0x000fe400078e027a */
[----:B------:R-:W3:Y:S02]  /*0c50*/  LDG.E.U16 R11, desc[UR20][R10.64] ;  /* 0x000000140a0b7981 */ /* 0x000ee4000c1e1500 */
[----:B------:R-:W-:Y:S02]  /*0c60*/  IMAD.WIDE R18, R19, 0x2, R102 ;  /* 0x0000000213127825 */ /* 0x000fe400078e0266 */
[----:B------:R-:W4:Y:S04]  /*0c70*/  LDG.E.U16 R15, desc[UR20][R14.64] ;  /* 0x000000140e0f7981 */ /* 0x000f28000c1e1500 */
[----:B------:R-:W5:Y:S01]  /*0c80*/  LDG.E.U16 R19, desc[UR20][R18.64] ;  /* 0x0000001412137981 */ /* 0x000f62000c1e1500 */
[----:B--2---:R-:W-:-:S06]  /*0c90*/  IMAD.WIDE R8, R8, 0x2, R12 ;  /* 0x0000000208087825 */ /* 0x004fcc00078e020c */
[----:B------:R0:W2:Y:S01]  /*0ca0*/  LDG.E.U16 R9, desc[UR20][R8.64] ;  /* 0x0000001408097981 */ /* 0x0000a2000c1e1500 */
[----:B------:R-:W-:Y:S01]  /*0cb0*/  BAR.SYNC.DEFER_BLOCKING 0x0 ;  /* 0x0000000000007b1d */ /* 0x000fe20000010000 */
[----:B------:R-:W-:-:S05]  /*0cc0*/  USHF.L.U32 UR8, UR25, 0x5, URZ ;  /* 0x0000000519087899 */ /* 0x000fca000800063f */
[----:B------:R-:W1:Y:S01]  /*0cd0*/  S2R R12, SR_TID.X ;  /* 0x00000000000c7919 */ /* 0x000e620000002100 */
[----:B---3--:R3:W-:Y:S04]  /*0ce0*/  STS.U16 [R4+UR17+0x2400], R11 ;  /* 0x0024000b04007988 */ /* 0x0087e80008000411 */
[----:B----4-:R-:W-:Y:S04]  /*0cf0*/  STS.U16 [R4+UR17+0x2800], R15 ;  /* 0x0028000f04007988 */ /* 0x010fe80008000411 */
[----:B-----5:R4:W-:Y:S01]  /*0d00*/  STS.U16 [R4+UR17+0x2c00], R19 ;  /* 0x002c001304007988 */ /* 0x0209e20008000411 */
[----:B------:R-:W-:-:S04]  /*0d10*/  ULOP3.LUT UR8, UR8, 0x180, URZ, 0xc0, !UPT ;  /* 0x0000018008087892 */ /* 0x000fc8000f8ec03f */
[----:B------:R-:W-:-:S04]  /*0d20*/  ULEA.HI UR8, UR17, UR8, URZ, 0x1c ;  /* 0x0000000811087291 */ /* 0x000fc8000f8fe03f */
[----:B------:R-:W-:Y:S01]  /*0d30*/  ULOP3.LUT UR8, UR8, 0x3fff, URZ, 0xc0, !UPT ;  /* 0x00003fff08087892 */ /* 0x000fe2000f8ec03f */
[----:B------:R-:W-:Y:S01]  /*0d40*/  UMOV UR10, UR12 ;  /* 0x0000000c000a7c82 */ /* 0x000fe20008000000 */
[----:B------:R-:W-:Y:S01]  /*0d50*/  UMOV UR11, 0xc0000010 ;  /* 0xc0000010000b7882 */ /* 0x000fe20000000000 */
[----:B------:R-:W-:Y:S01]  /*0d60*/  UMOV UR9, 0x40000040 ;  /* 0x4000004000097882 */ /* 0x000fe20000000000 */
[----:B-1----:R-:W-:-:S05]  /*0d70*/  IMAD.SHL.U32 R12, R12, 0x2, RZ ;  /* 0x000000020c0c7824 */ /* 0x002fca00078e00ff */
[----:B------:R-:W-:-:S04]  /*0d80*/  LOP3.LUT R12, R12, 0x6, RZ, 0xc0, !PT ;  /* 0x000000060c0c7812 */ /* 0x000fc800078ec0ff */
[----:B------:R-:W-:Y:S02]  /*0d90*/  IADD3 R12, P0, R12, UR6, RZ ;  /* 0x000000060c0c7c10 */ /* 0x000fe4000ff1e0ff */
[----:B------:R-:W-:Y:S02]  /*0da0*/  LOP3.LUT R13, R2, 0x8, RZ, 0xfc, !PT ;  /* 0x00000008020d7812 */ /* 0x000fe400078efcff */
[C---:B0-----:R-:W-:Y:S02]  /*0db0*/  LOP3.LUT R8, R12.reuse, 0x71, RZ, 0xfc, !PT ;  /* 0x000000710c087812 */ /* 0x041fe400078efcff */
[----:B------:R-:W-:Y:S02]  /*0dc0*/  LOP3.LUT R17, R12, 0x70, RZ, 0xfc, !PT ;  /* 0x000000700c117812 */ /* 0x000fe400078efcff */
[C---:B------:R-:W-:Y:S02]  /*0dd0*/  ISETP.GT.U32.AND P4, PT, R8.reuse, R13, PT ;  /* 0x0000000d0800720c */ /* 0x040fe40003f84070 */
[-C--:B------:R-:W-:Y:S01]  /*0de0*/  ISETP.GT.U32.AND P1, PT, R8, R2.reuse, PT ;  /* 0x000000020800720c */ /* 0x080fe20003f24070 */
[----:B------:R-:W-:Y:S01]  /*0df0*/  IMAD.X R8, RZ, RZ, UR7, P0 ;  /* 0x00000007ff087e24 */ /* 0x000fe200080e06ff */
[----:B------:R-:W-:-:S02]  /*0e00*/  ISETP.GT.U32.AND P2, PT, R17, R2, PT ;  /* 0x000000021100720c */ /* 0x000fc40003f44070 */
[----:B------:R-:W-:Y:S02]  /*0e10*/  ISETP.GT.U32.AND P3, PT, R17, R13, PT ;  /* 0x0000000d1100720c */ /* 0x000fe40003f64070 */
[C---:B------:R-:W-:Y:S02]  /*0e20*/  ISETP.GT.U32.AND.EX P2, PT, R8.reuse, RZ, PT, P2 ;  /* 0x000000ff0800720c */ /* 0x040fe40003f44120 */
[C---:B------:R-:W-:Y:S02]  /*0e30*/  ISETP.GT.U32.AND.EX P3, PT, R8.reuse, RZ, PT, P3 ;  /* 0x000000ff0800720c */ /* 0x040fe40003f64130 */
[----:B------:R-:W-:Y:S02]  /*0e40*/  ISETP.GT.U32.AND.EX P4, PT, R8, RZ, PT, P4 ;  /* 0x000000ff0800720c */ /* 0x000fe40003f84140 */
[----:B------:R-:W-:Y:S02]  /*0e50*/  LOP3.LUT R10, R12, 0x78, RZ, 0xfc, !PT ;  /* 0x000000780c0a7812 */ /* 0x000fe400078efcff */
[----:B---3--:R-:W-:-:S02]  /*0e60*/  SEL R11, RZ, 0x7fff8, !P2 ;  /* 0x0007fff8ff0b7807 */ /* 0x008fc40005000000 */
[----:B------:R-:W-:Y:S02]  /*0e70*/  SEL R104, RZ, 0x1fffe, !P3 ;  /* 0x0001fffeff687807 */ /* 0x000fe40005800000 */
[----:B----4-:R-:W-:Y:S02]  /*0e80*/  SEL R19, RZ, 0x1, !P4 ;  /* 0x00000001ff137807 */ /* 0x010fe40006000000 */
[C---:B------:R-:W-:Y:S02]  /*0e90*/  ISETP.GT.U32.AND P0, PT, R10.reuse, R2, PT ;  /* 0x000000020a00720c */ /* 0x040fe40003f04070 */
[----:B------:R-:W-:Y:S02]  /*0ea0*/  ISETP.GT.U32.AND P2, PT, R10, R13, PT ;  /* 0x0000000d0a00720c */ /* 0x000fe40003f44070 */
[C---:B------:R-:W-:Y:S02]  /*0eb0*/  ISETP.GT.U32.AND.EX P1, PT, R8.reuse, RZ, PT, P1 ;  /* 0x000000ff0800720c */ /* 0x040fe40003f24110 */
[----:B------:R-:W-:-:S02]  /*0ec0*/  ISETP.GT.U32.AND.EX P0, PT, R8, RZ, PT, P0 ;  /* 0x000000ff0800720c */ /* 0x000fc40003f04100 */
[----:B------:R-:W-:Y:S02]  /*0ed0*/  ISETP.GT.U32.AND.EX P2, PT, R8, RZ, PT, P2 ;  /* 0x000000ff0800720c */ /* 0x000fe40003f44120 */
[----:B------:R-:W-:Y:S02]  /*0ee0*/  LOP3.LUT R10, R12, 0x69, RZ, 0xfc, !PT ;  /* 0x000000690c0a7812 */ /* 0x000fe400078efcff */
[----:B------:R-:W-:Y:S02]  /*0ef0*/  SEL R110, RZ, 0x4, !P1 ;  /* 0x00000004ff6e7807 */ /* 0x000fe40004800000 */
[----:B------:R-:W-:Y:S02]  /*0f00*/  SEL R20, RZ, 0x1fffe, !P2 ;  /* 0x0001fffeff147807 */ /* 0x000fe40005000000 */
[----:B------:R-:W-:-:S04]  /*0f10*/  ISETP.GT.U32.AND P2, PT, R10, R13, PT ;  /* 0x0000000d0a00720c */ /* 0x000fc80003f44070 */
[----:B------:R-:W-:Y:S01]  /*0f20*/  ISETP.GT.U32.AND.EX P2, PT, R8, RZ, PT, P2 ;  /* 0x000000ff0800720c */ /* 0x000fe20003f44120 */
[----:B------:R-:W-:-:S05]  /*0f30*/  IMAD.IADD R104, R19, 0x1, R104 ;  /* 0x0000000113687824 */ /* 0x000fca00078e0268 */
[----:B------:R-:W-:-:S04]  /*0f40*/  LOP3.LUT R104, R104, 0x3, RZ, 0xc0, !PT ;  /* 0x0000000368687812 */ /* 0x000fc800078ec0ff */
[----:B------:R-:W-:Y:S01]  /*0f50*/  IADD3 R110, R104, R11, R110 ;  /* 0x0000000b686e7210 */ /* 0x000fe20007ffe06e */
[----:B--2---:R0:W-:Y:S01]  /*0f60*/  STS.U16 [R4+UR17+0x2000], R9 ;  /* 0x0020000904007988 */ /* 0x0041e20008000411 */
[----:B------:R1:W-:Y:S06]  /*0f70*/  MEMBAR.ALL.CTA ;  /* 0x0000000000007992 */ /* 0x0003ec0000008000 */
[----:B-1----:R-:W1:Y:S02]  /*0f80*/  FENCE.VIEW.ASYNC.S ;  /* 0x00000000000073c6 */ /* 0x002e640000000000 */
[----:B-1----:R-:W-:Y:S06]  /*0f90*/  BAR.SYNC.DEFER_BLOCKING 0x0 ;  /* 0x0000000000007b1d */ /* 0x002fec0000010000 */
[----:B------:R-:W-:-:S06]  /*0fa0*/  WARPGROUP.ARRIVE ;  /* 0x00000000000079c5 */ /* 0x000fcc0000000000 */
[----:B------:R-:W-:Y:S01]  /*0fb0*/  HGMMA.64x128x16.F32.BF16 R24, gdesc[UR8].tnspA, RZ, !UPT, gsb0 ;  /* 0x21e00000081879f0 */ /* 0x000fe2000c0018ff */
[----:B0-----:R-:W-:-:S04]  /*0fc0*/  LOP3.LUT R9, R12, 0x79, RZ, 0xfc, !PT ;  /* 0x000000790c097812 */ /* 0x001fc800078efcff */
[CC--:B------:R-:W-:Y:S02]  /*0fd0*/  ISETP.GT.U32.AND P5, PT, R9.reuse, R2.reuse, PT ;  /* 0x000000020900720c */ /* 0x0c0fe40003fa4070 */
[-C--:B------:R-:W-:Y:S02]  /*0fe0*/  ISETP.GT.U32.AND P6, PT, R9, R13.reuse, PT ;  /* 0x0000000d0900720c */ /* 0x080fe40003fc4070 */
[----:B------:R-:W-:Y:S02]  /*0ff0*/  LOP3.LUT R9, R12, 0x60, RZ, 0xfc, !PT ;  /* 0x000000600c097812 */ /* 0x000fe400078efcff */
[----:B------:R-:W-:Y:S02]  /*1000*/  ISETP.GT.U32.AND.EX P5, PT, R8, RZ, PT, P5 ;  /* 0x000000ff0800720c */ /* 0x000fe40003fa4150 */
[C---:B------:R-:W-:Y:S02]  /*1010*/  ISETP.GT.U32.AND P3, PT, R9.reuse, R2, PT ;  /* 0x000000020900720c */ /* 0x040fe40003f64070 */
[----:B------:R-:W-:-:S02]  /*1020*/  ISETP.GT.U32.AND P4, PT, R9, R13, PT ;  /* 0x0000000d0900720c */ /* 0x000fc40003f84070 */
[----:B------:R-:W-:Y:S02]  /*1030*/  LOP3.LUT R9, R12, 0x61, RZ, 0xfc, !PT ;  /* 0x000000610c097812 */ /* 0x000fe400078efcff */
[----:B------:R-:W-:Y:S02]  /*1040*/  SEL R112, RZ, 0x4, !P5 ;  /* 0x00000004ff707807 */ /* 0x000fe40006800000 */
[C---:B------:R-:W-:Y:S02]  /*1050*/  ISETP.GT.U32.AND P5, PT, R9.reuse, R13, PT ;  /* 0x0000000d0900720c */ /* 0x040fe40003fa4070 */
[-C--:B------:R-:W-:Y:S02]  /*1060*/  ISETP.GT.U32.AND P1, PT, R9, R2.reuse, PT ;  /* 0x000000020900720c */ /* 0x080fe40003f24070 */
[----:B------:R-:W-:Y:S02]  /*1070*/  SEL R9, RZ, 0x7fff8, !P0 ;  /* 0x0007fff8ff097807 */ /* 0x000fe40004000000 */
[----:B------:R-:W-:-:S02]  /*1080*/  ISETP.GT.U32.AND P0, PT, R10, R2, PT ;  /* 0x000000020a00720c */ /* 0x000fc40003f04070 */
[----:B------:R-:W-:Y:S02]  /*1090*/  ISETP.GT.U32.AND.EX P5, PT, R8, RZ, PT, P5 ;  /* 0x000000ff0800720c */ /* 0x000fe40003fa4150 */
[----:B------:R-:W-:Y:S02]  /*10a0*/  LOP3.LUT R10, R12, 0x68, RZ, 0xfc, !PT ;  /* 0x000000680c0a7812 */ /* 0x000fe400078efcff */
[C---:B------:R-:W-:Y:S02]  /*10b0*/  ISETP.GT.U32.AND.EX P4, PT, R8.reuse, RZ, PT, P4 ;  /* 0x000000ff0800720c */ /* 0x040fe40003f84140 */
[----:B------:R-:W-:Y:S02]  /*10c0*/  ISETP.GT.U32.AND.EX P3, PT, R8, RZ, PT, P3 ;  /* 0x000000ff0800720c */ /* 0x000fe40003f64130 */
[----:B------:R-:W-:Y:S02]  /*10d0*/  SEL R17, RZ, 0x1, !P5 ;  /* 0x00000001ff117807 */ /* 0x000fe40006800000 */
[----:B------:R-:W-:-:S02]  /*10e0*/  SEL R18, RZ, 0x1fffe, !P4 ;  /* 0x0001fffeff127807 */ /* 0x000fc40006000000 */
[----:B------:R-:W-:Y:S02]  /*10f0*/  ISETP.GT.U32.AND P5, PT, R10, R13, PT ;  /* 0x0000000d0a00720c */ /* 0x000fe40003fa4070 */
[----:B------:R-:W-:Y:S02]  /*1100*/  SEL R109, RZ, 0x7fff8, !P3 ;  /* 0x0007fff8ff6d7807 */ /* 0x000fe40005800000 */
[C---:B------:R-:W-:Y:S02]  /*1110*/  ISETP.GT.U32.AND.EX P1, PT, R8.reuse, RZ, PT, P1 ;  /* 0x000000ff0800720c */ /* 0x040fe40003f24110 */
[----:B------:R-:W-:Y:S02]  /*1120*/  ISETP.GT.U32.AND.EX P0, PT, R8, RZ, PT, P0 ;  /* 0x000000ff0800720c */ /* 0x000fe40003f04100 */
[----:B------:R-:W-:Y:S01]  /*1130*/  IADD3 R14, P3, R12, 0x9, RZ ;  /* 0x000000090c0e7810 */ /* 0x000fe20007f7e0ff */
[----:B------:R-:W-:Y:S01]  /*1140*/  IMAD.IADD R17, R17, 0x1, R18 ;  /* 0x0000000111117824 */ /* 0x000fe200078e0212 */
[----:B------:R-:W-:-:S02]  /*1150*/  ISETP.GT.U32.AND.EX P5, PT, R8, RZ, PT, P5 ;  /* 0x000000ff0800720c */ /* 0x000fc40003fa4150 */
[-C--:B------:R-:W-:Y:S02]  /*1160*/  ISETP.GT.U32.AND P4, PT, R10, R2.reuse, PT ;  /* 0x000000020a00720c */ /* 0x080fe40003f84070 */
[----:B------:R-:W-:Y:S02]  /*1170*/  SEL R10, RZ, 0x4, !P1 ;  /* 0x00000004ff0a7807 */ /* 0x000fe40004800000 */
[----:B------:R-:W-:Y:S02]  /*1180*/  SEL R111, RZ, 0x4, !P0 ;  /* 0x00000004ff6f7807 */ /* 0x000fe40004000000 */
[C---:B------:R-:W-:Y:S02]  /*1190*/  ISETP.GT.U32.AND P1, PT, R14.reuse, R2, PT ;  /* 0x000000020e00720c */ /* 0x040fe40003f24070 */
[----:B------:R-:W-:Y:S02]  /*11a0*/  ISETP.GT.U32.AND P0, PT, R14, R13, PT ;  /* 0x0000000d0e00720c */ /* 0x000fe40003f04070 */
[----:B------:R-:W-:-:S02]  /*11b0*/  SEL R14, RZ, 0x1, !P2 ;  /* 0x00000001ff0e7807 */ /* 0x000fc40005000000 */
[----:B------:R-:W-:Y:S02]  /*11c0*/  SEL R15, RZ, 0x1fffe, !P5 ;  /* 0x0001fffeff0f7807 */ /* 0x000fe40006800000 */
[C---:B------:R-:W-:Y:S02]  /*11d0*/  ISETP.GT.U32.AND.EX P4, PT, R8.reuse, RZ, PT, P4 ;  /* 0x000000ff0800720c */ /* 0x040fe40003f84140 */
[----:B------:R-:W-:Y:S02]  /*11e0*/  LOP3.LUT R17, R17, 0x3, RZ, 0xc0, !PT ;  /* 0x0000000311117812 */ /* 0x000fe400078ec0ff */
[----:B------:R-:W-:Y:S01]  /*11f0*/  ISETP.GT.U32.AND.EX P6, PT, R8, RZ, PT, P6 ;  /* 0x000000ff0800720c */ /* 0x000fe20003fc4160 */
[----:B------:R-:W-:Y:S01]  /*1200*/  IMAD.IADD R15, R14, 0x1, R15 ;  /* 0x000000010e0f7824 */ /* 0x000fe200078e020f */
[----:B------:R-:W-:Y:S02]  /*1210*/  SEL R14, RZ, 0x7fff8, !P4 ;  /* 0x0007fff8ff0e7807 */ /* 0x000fe40006000000 */
[----:B------:R-:W-:-:S02]  /*1220*/  IADD3 R109, R17, R109, R10 ;  /* 0x0000006d116d7210 */ /* 0x000fc40007ffe00a */
[----:B------:R-:W-:Y:S02]  /*1230*/  SEL R19, RZ, 0x1, !P6 ;  /* 0x00000001ff137807 */ /* 0x000fe40007000000 */
[C---:B------:R-:W-:Y:S02]  /*1240*/  IADD3 R10, P4, R12.reuse, 0x10, RZ ;  /* 0x000000100c0a7810 */ /* 0x040fe40007f9e0ff */
[C---:B------:R-:W-:Y:S01]  /*1250*/  IADD3 R21, P2, R12.reuse, 0x8, RZ ;  /* 0x000000080c157810 */ /* 0x040fe20007f5e0ff */
[----:B------:R-:W-:Y:S01]  /*1260*/  IMAD.IADD R19, R19, 0x1, R20 ;  /* 0x0000000113137824 */ /* 0x000fe200078e0214 */
[----:B------:R-:W-:Y:S01]  /*1270*/  LOP3.LUT R15, R15, 0x3, RZ, 0xc0, !PT ;  /* 0x000000030f0f7812 */ /* 0x000fe200078ec0ff */
[--C-:B------:R-:W-:Y:S01]  /*1280*/  IMAD.X R106, RZ, RZ, R8.reuse, P4 ;  /* 0x000000ffff6a7224 */ /* 0x100fe200020e0608 */
[C---:B------:R-:W-:Y:S01]  /*1290*/  IADD3 R115, P4, R12.reuse, 0x19, RZ ;  /* 0x000000190c737810 */ /* 0x040fe20007f9e0ff */
[--C-:B------:R-:W-:Y:S01]  /*12a0*/  IMAD.X R116, RZ, RZ, R8.reuse, P2 ;  /* 0x000000ffff747224 */ /* 0x100fe200010e0608 */
[----:B------:R-:W-:Y:S01]  /*12b0*/  LOP3.LUT R19, R19, 0x3, RZ, 0xc0, !PT ;  /* 0x0000000313137812 */ /* 0x000fe200078ec0ff */
[--C-:B------:R-:W-:Y:S01]  /*12c0*/  IMAD.X R105, RZ, RZ, R8.reuse, P3 ;  /* 0x000000ffff697224 */ /* 0x100fe200018e0608 */
[----:B------:R-:W-:Y:S01]  /*12d0*/  IADD3 R111, R15, R14, R111 ;  /* 0x0000000e0f6f7210 */ /* 0x000fe20007ffe06f */
[----:B------:R-:W-:Y:S01]  /*12e0*/  IMAD.X R15, RZ, RZ, R8, P4 ;  /* 0x000000ffff0f7224 */ /* 0x000fe200020e0608 */
[----:B------:R-:W-:-:S02]  /*12f0*/  IADD3 R107, P2, R12, 0x11, RZ ;  /* 0x000000110c6b7810 */ /* 0x000fc40007f5e0ff */
[C---:B------:R-:W-:Y:S02]  /*1300*/  IADD3 R104, P3, R12.reuse, 0x18, RZ ;  /* 0x000000180c687810 */ /* 0x040fe40007f7e0ff */
[----:B------:R-:W-:Y:S01]  /*1310*/  IADD3 R113, P4, R12, 0x20, RZ ;  /* 0x000000200c717810 */ /* 0x000fe20007f9e0ff */
[----:B------:R-:W-:Y:S01]  /*1320*/  IMAD.X R114, RZ, RZ, R8, P2 ;  /* 0x000000ffff727224 */ /* 0x000fe200010e0608 */
[----:B------:R-:W-:Y:S01]  /*1330*/  IADD3 R112, R19, R9, R112 ;  /* 0x0000000913707210 */ /* 0x000fe20007ffe070 */
[--C-:B------:R-:W-:Y:S01]  /*1340*/  IMAD.X R9, RZ, RZ, R8.reuse, P3 ;  /* 0x000000ffff097224 */ /* 0x100fe200018e0608 */
[C---:B------:R-:W-:Y:S02]  /*1350*/  ISETP.GT.U32.AND P2, PT, R10.reuse, R2, PT ;  /* 0x000000020a00720c */ /* 0x040fe40003f44070 */
[----:B------:R-:W-:Y:S01]  /*1360*/  ISETP.GT.U32.AND P3, PT, R10, R13, PT ;  /* 0x0000000d0a00720c */ /* 0x000fe20003f64070 */
[----:B------:R-:W-:Y:S01]  /*1370*/  IMAD.X R10, RZ, RZ, R8, P4 ;  /* 0x000000ffff0a7224 */ /* 0x000fe200020e0608 */
[----:B------:R-:W-:-:S05]  /*1380*/  IADD3 R108, P4, R12, 0x21, RZ ;  /* 0x000000210c6c7810 */ /* 0x000fca0007f9e0ff */
[----:B------:R-:W-:Y:S01]  /*1390*/  IMAD.X R11, RZ, RZ, R8, P4 ;  /* 0x000000ffff0b7224 */ /* 0x000fe200020e0608 */
[----:B------:R-:W-:Y:S02]  /*13a0*/  IADD3 R19, P4, R12, 0x28, RZ ;  /* 0x000000280c137810 */ /* 0x000fe40007f9e0ff */
[----:B------:R-:W-:-:S03]  /*13b0*/  ISETP.GT.U32.AND.EX P1, PT, R105, RZ, PT, P1 ;  /* 0x000000ff6900720c */ /* 0x000fc60003f24110 */
[----:B------:R-:W-:Y:S01]  /*13c0*/  IMAD.X R17, RZ, RZ, R8, P4 ;  /* 0x000000ffff117224 */ /* 0x000fe200020e0608 */
[----:B------:R-:W-:-:S05]  /*13d0*/  IADD3 R14, P4, R12, 0x29, RZ ;  /* 0x000000290c0e7810 */ /* 0x000fca0007f9e0ff */
[----:B------:R-:W-:Y:S01]  /*13e0*/  IMAD.X R18, RZ, RZ, R8, P4 ;  /* 0x000000ffff127224 */ /* 0x000fe200020e0608 */
[----:B------:R-:W-:Y:S01]  /*13f0*/  ISETP.GE.U32.AND P4, PT, R12, R2, PT ;  /* 0x000000020c00720c */ /* 0x000fe20003f86070 */
[----:B------:R-:W-:Y:S02]  /*1400*/  WARPGROUP.DEPBAR.LE gsb0, 0x0 ;  /* 0x00008000000079c5 */ /* 0x000fe40000010000 */
[----:B------:R-:W-:Y:S01]  /*1410*/  FMUL R29, R29, UR14 ;  /* 0x0000000e1d1d7c20 */ /* 0x000fe20008400000 */
[----:B------:R-:W-:-:S04]  /*1420*/  FMUL R24, R24, UR14 ;  /* 0x0000000e18187c20 */ /* 0x000fc80008400000 */
[----:B------:R-:W-:Y:S02]  /*1430*/  FSEL R29, R29, -INF , !P1 ;  /* 0xff8000001d1d7808 */ /* 0x000fe40004800000 */
[----:B------:R-:W-:Y:S01]  /*1440*/  ISETP.GT.U32.AND P1, PT, R12, R2, PT ;  /* 0x000000020c00720c */ /* 0x000fe20003f24070 */
[----:B------:R-:W-:Y:S01]  /*1450*/  FMUL R30, R30, UR14 ;  /* 0x0000000e1e1e7c20 */ /* 0x000fe20008400000 */
[----:B------:R-:W-:Y:S02]  /*1460*/  FMUL R20, R25, UR14 ;  /* 0x0000000e19147c20 */ /* 0x000fe40008400000 */
[C---:B------:R-:W-:Y:S02]  /*1470*/  ISETP.GT.U32.AND.EX P1, PT, R8.reuse, RZ, PT, P1 ;  /* 0x000000ff0800720c */ /* 0x040fe40003f24110 */
[----:B------:R-:W-:Y:S02]  /*1480*/  ISETP.GE.U32.AND.EX P4, PT, R8, RZ, PT, P4 ;  /* 0x000000ff0800720c */ /* 0x000fe40003f86140 */
[----:B------:R-:W-:Y:S01]  /*1490*/  ISETP.GT.U32.AND.EX P0, PT, R105, RZ, PT, P0 ;  /* 0x000000ff6900720c */ /* 0x000fe20003f04100 */
[----:B------:R-:W-:Y:S01]  /*14a0*/  FMUL R105, R31, UR14 ;  /* 0x0000000e1f697c20 */ /* 0x000fe20008400000 */
[----:B------:R-:W-:-:S02]  /*14b0*/  FSEL R24, R24, -INF , !P1 ;  /* 0xff80000018187808 */ /* 0x000fc40004800000 */
[----:B------:R-:W-:Y:S02]  /*14c0*/  FSEL R31, R30, -INF , !P1 ;  /* 0xff8000001e1f7808 */ /* 0x000fe40004800000 */
[----:B------:R-:W-:Y:S01]  /*14d0*/  ISETP.GT.U32.AND P1, PT, R104, R2, PT ;  /* 0x000000026800720c */ /* 0x000fe20003f24070 */
[----:B------:R-:W-:Y:S01]  /*14e0*/  FMUL R32, R32, UR14 ;  /* 0x0000000e20207c20 */ /* 0x000fe20008400000 */
[----:B------:R-:W-:Y:S02]  /*14f0*/  LOP3.LUT R0, R0, 0xffffffef, RZ, 0xc0, !PT ;  /* 0xffffffef00007812 */ /* 0x000fe400078ec0ff */
[----:B------:R-:W-:Y:S02]  /*1500*/  FSEL R20, R20, -INF , !P4 ;  /* 0xff80000014147808 */ /* 0x000fe40006000000 */
[----:B------:R-:W-:Y:S02]  /*1510*/  ISETP.GT.U32.AND P4, PT, R12, R13, PT ;  /* 0x0000000d0c00720c */ /* 0x000fe40003f84070 */
[----:B------:R-:W-:-:S02]  /*1520*/  ISETP.GT.U32.AND.EX P2, PT, R106, RZ, PT, P2 ;  /* 0x000000ff6a00720c */ /* 0x000fc40003f44120 */
[-C--:B------:R-:W-:Y:S01]  /*1530*/  ISETP.GT.U32.AND P5, PT, R21, R2.reuse, PT ;  /* 0x000000021500720c */ /* 0x080fe20003fa4070 */
[----:B------:R-:W-:Y:S01]  /*1540*/  FMUL R21, R26, UR14 ;  /* 0x0000000e1a157c20 */ /* 0x000fe20008400000 */
[----:B------:R-:W-:Y:S02]  /*1550*/  @P6 LOP3.LUT R0, R0, 0x10, RZ, 0xfc, !PT ;  /* 0x0000001000006812 */ /* 0x000fe400078efcff */
[----:B------:R-:W-:Y:S02]  /*1560*/  ISETP.GT.U32.AND.EX P4, PT, R8, RZ, PT, P4 ;  /* 0x000000ff0800720c */ /* 0x000fe40003f84140 */
[----:B------:R-:W-:Y:S02]  /*1570*/  FSEL R32, R32, -INF , !P2 ;  /* 0xff80000020207808 */ /* 0x000fe40005000000 */
[----:B------:R-:W-:Y:S02]  /*1580*/  ISETP.GT.U32.AND P2, PT, R115, R2, PT ;  /* 0x000000027300720c */ /* 0x000fe40003f44070 */
[----:B------:R-:W-:-:S02]  /*1590*/  LOP3.LUT R0, R0, 0xfffdffff, RZ, 0xc0, !PT ;  /* 0xfffdffff00007812 */ /* 0x000fc400078ec0ff */
[----:B------:R-:W-:Y:S02]  /*15a0*/  FSEL R21, R21, -INF , !P4 ;  /* 0xff80000015157808 */ /* 0x000fe40006000000 */
[----:B------:R-:W-:Y:S01]  /*15b0*/  ISETP.GE.U32.AND P4, PT, R12, R13, PT ;  /* 0x0000000d0c00720c */ /* 0x000fe20003f86070 */
[----:B------:R-:W-:Y:S01]  /*15c0*/  FMUL R26, R27, UR14 ;  /* 0x0000000e1b1a7c20 */ /* 0x000fe20008400000 */
[----:B------:R-:W-:Y:S01]  /*15d0*/  @P1 LOP3.LUT R0, R0, 0x20000, RZ, 0xfc, !PT ;  /* 0x0002000000001812 */ /* 0x000fe200078efcff */
[----:B------:R-:W-:Y:S01]  /*15e0*/  FMUL R25, R28, UR14 ;  /* 0x0000000e1c197c20 */ /* 0x000fe20008400000 */
[----:B------:R-:W-:Y:S02]  /*15f0*/  ISETP.GT.U32.AND.EX P5, PT, R116, RZ, PT, P5 ;  /* 0x000000ff7400720c */ /* 0x000fe40003fa4150 */
[----:B------:R-:W-:Y:S02]  /*1600*/  ISETP.GE.U32.AND.EX P4, PT, R8, RZ, PT, P4 ;  /* 0x000000ff0800720c */ /* 0x000fe40003f86140 */
[----:B------:R-:W-:-:S02]  /*1610*/  LOP3.LUT R0, R0, 0xfffeffff, RZ, 0xc0, !PT ;  /* 0xfffeffff00007812 */ /* 0x000fc400078ec0ff */
[----:B------:R-:W-:Y:S02]  /*1620*/  FSEL R26, R26, -INF , !P4 ;  /* 0xff8000001a1a7808 */ /* 0x000fe40006000000 */
[----:B------:R-:W-:Y:S02]  /*1630*/  FSEL R25, R25, -INF , !P5 ;  /* 0xff80000019197808 */ /* 0x000fe40006800000 */
[C---:B------:R-:W-:Y:S02]  /*1640*/  ISETP.GT.U32.AND P4, PT, R107.reuse, R2, PT ;  /* 0x000000026b00720c */ /* 0x040fe40003f84070 */
[----:B------:R-:W-:Y:S01]  /*1650*/  ISETP.GT.U32.AND P5, PT, R107, R13, PT ;  /* 0x0000000d6b00720c */ /* 0x000fe20003fa4070 */
[----:B------:R-:W-:Y:S01]  /*1660*/  FMUL R107, R33, UR14 ;  /* 0x0000000e216b7c20 */ /* 0x000fe20008400000 */
[----:B------:R-:W-:Y:S01]  /*1670*/  @P2 LOP3.LUT R0, R0, 0x10000, RZ, 0xfc, !PT ;  /* 0x0001000000002812 */ /* 0x000fe200078efcff */
[----:B------:R-:W-:Y:S01]  /*1680*/  FMUL R34, R34, UR14 ;  /* 0x0000000e22227c20 */ /* 0x000fe20008400000 */
[----:B------:R-:W-:-:S02]  /*1690*/  IADD3 R33, P2, R12, 0x38, RZ ;  /* 0x000000380c217810 */ /* 0x000fc40007f5e0ff */
[----:B------:R-:W-:Y:S02]  /*16a0*/  ISETP.GT.U32.AND.EX P3, PT, R106, RZ, PT, P3 ;  /* 0x000000ff6a00720c */ /* 0x000fe40003f64130 */
[C---:B------:R-:W-:Y:S02]  /*16b0*/  ISETP.GT.U32.AND.EX P4, PT, R114.reuse, RZ, PT, P4 ;  /* 0x000000ff7200720c */ /* 0x040fe40003f84140 */
[----:B------:R-:W-:Y:S01]  /*16c0*/  ISETP.GT.U32.AND.EX P5, PT, R114, RZ, PT, P5 ;  /* 0x000000ff7200720c */ /* 0x000fe20003fa4150 */
[----:B------:R-:W-:Y:S01]  /*16d0*/  FMUL R114, R35, UR14 ;  /* 0x0000000e23727c20 */ /* 0x000fe20008400000 */
[----:B------:R-:W-:Y:S01]  /*16e0*/  FSEL R30, R105, -INF , !P0 ;  /* 0xff800000691e7808 */ /* 0x000fe20004000000 */
[----:B------:R-:W-:Y:S01]  /*16f0*/  IMAD.X R106, RZ, RZ, R8, P2 ;  /* 0x000000ffff6a7224 */ /* 0x000fe200010e0608 */
[----:B------:R-:W-:Y:S02]  /*1700*/  FSEL R35, R34, -INF , !P3 ;  /* 0xff80000022237808 */ /* 0x000fe40005800000 */
[----:B------:R-:W-:-:S02]  /*1710*/  ISETP.GT.U32.AND P0, PT, R104, R13, PT ;  /* 0x0000000d6800720c */ /* 0x000fc40003f04070 */
[C---:B------:R-:W-:Y:S02]  /*1720*/  ISETP.GT.U32.AND P3, PT, R113.reuse, R2, PT ;  /* 0x000000027100720c */ /* 0x040fe40003f64070 */
[----:B------:R-:W-:Y:S01]  /*1730*/  ISETP.GT.U32.AND P2, PT, R113, R13, PT ;  /* 0x0000000d7100720c */ /* 0x000fe20003f44070 */
[----:B------:R-:W-:Y:S01]  /*1740*/  IMAD.SHL.U32 R113, R111, 0x100, RZ ;  /* 0x000001006f717824 */ /* 0x000fe200078e00ff */
[----:B------:R-:W-:Y:S02]  /*1750*/  IADD3 R104, P1, R12, 0x31, RZ ;  /* 0x000000310c687810 */ /* 0x000fe40007f3e0ff */
[----:B------:R-:W-:-:S03]  /*1760*/  LOP3.LUT R111, R112, 0xf, RZ, 0xc0, !PT ;  /* 0x0000000f706f7812 */ /* 0x000fc600078ec0ff */
[----:B------:R-:W-:Y:S01]  /*1770*/  IMAD.X R105, RZ, RZ, R8, P1 ;  /* 0x000000ffff697224 */ /* 0x000fe200008e0608 */
[----:B------:R-:W-:Y:S01]  /*1780*/  ISETP.GT.U32.AND P1, PT, R115, R13, PT ;  /* 0x0000000d7300720c */ /* 0x000fe20003f24070 */
[----:B------:R-:W-:Y:S01]  /*1790*/  IMAD R110, R110, 0x10, R111 ;  /* 0x000000106e6e7824 */ /* 0x000fe200078e026f */
[----:B------:R-:W-:Y:S01]  /*17a0*/  LOP3.LUT R112, R113, 0xf00, RZ, 0xe2, !PT ;  /* 0x00000f0071707812 */ /* 0x000fe200078ee2ff */
[----:B------:R-:W-:Y:S01]  /*17b0*/  FMUL R38, R38, UR14 ;  /* 0x0000000e26267c20 */ /* 0x000fe20008400000 */
[----:B------:R-:W-:Y:S01]  /*17c0*/  ISETP.GT.U32.AND.EX P0, PT, R9, RZ, PT, P0 ;  /* 0x000000ff0900720c */ /* 0x000fe20003f04100 */
[----:B------:R-:W-:Y:S01]  /*17d0*/  FMUL R39, R39, UR14 ;  /* 0x0000000e27277c20 */ /* 0x000fe20008400000 */
[----:B------:R-:W-:Y:S02]  /*17e0*/  LOP3.LUT R0, R0, 0xfffffeff, RZ, 0xc0, !PT ;  /* 0xfffffeff00007812 */ /* 0x000fe400078ec0ff */
[----:B------:R-:W-:Y:S01]  /*17f0*/  ISETP.GT.U32.AND.EX P1, PT, R15, RZ, PT, P1 ;  /* 0x000000ff0f00720c */ /* 0x000fe20003f24110 */
[----:B------:R-:W-:Y:S01]  /*1800*/  IMAD R109, R109, 0x1000, R112 ;  /* 0x000010006d6d7824 */ /* 0x000fe200078e0270 */
[----:B------:R-:W-:-:S02]  /*1810*/  LOP3.LUT R110, R110, 0xff, RZ, 0xc0, !PT ;  /* 0x000000ff6e6e7812 */ /* 0x000fc400078ec0ff */
[----:B------:R-:W-:Y:S02]  /*1820*/  FSEL R38, R38, -INF , !P0 ;  /* 0xff80000026267808 */ /* 0x000fe40004000000 */
[----:B------:R-:W-:Y:S02]  /*1830*/  @P3 LOP3.LUT R0, R0, 0x100, RZ, 0xfc, !PT ;  /* 0x0000010000003812 */ /* 0x000fe400078efcff */
[----:B------:R-:W-:Y:S02]  /*1840*/  FSEL R39, R39, -INF , !P1 ;  /* 0xff80000027277808 */ /* 0x000fe40004800000 */
[-C--:B------:R-:W-:Y:S01]  /*1850*/  ISETP.GT.U32.AND P0, PT, R108, R13.reuse, PT ;  /* 0x0000000d6c00720c */ /* 0x080fe20003f04070 */
[----:B------:R-:W-:Y:S01]  /*1860*/  FMUL R42, R42, UR14 ;  /* 0x0000000e2a2a7c20 */ /* 0x000fe20008400000 */
[----:B------:R-:W-:Y:S01]  /*1870*/  ISETP.GT.U32.AND P3, PT, R108, R2, PT ;  /* 0x000000026c00720c */ /* 0x000fe20003f64070 */
[----:B------:R-:W-:Y:S01]  /*1880*/  IMAD.IADD R108, R109, 0x1, R110 ;  /* 0x000000016d6c7824 */ /* 0x000fe200078e026e */
[----:B------:R-:W-:Y:S01]  /*1890*/  ISETP.GT.U32.AND P1, PT, R19, R13, PT ;  /* 0x0000000d1300720c */ /* 0x000fe20003f24070 */
[----:B------:R-:W-:Y:S01]  /*18a0*/  FMUL R109, R43, UR14 ;  /* 0x0000000e2b6d7c20 */ /* 0x000fe20008400000 */
[----:B------:R-:W-:Y:S01]  /*18b0*/  ISETP.GT.U32.AND.EX P2, PT, R10, RZ, PT, P2 ;  /* 0x000000ff0a00720c */ /* 0x000fe20003f44120 */
[----:B------:R-:W-:Y:S01]  /*18c0*/  FMUL R46, R46, UR14 ;  /* 0x0000000e2e2e7c20 */ /* 0x000fe20008400000 */
[----:B------:R-:W-:-:S02]  /*18d0*/  IADD3 R27, P6, R12, 0x30, RZ ;  /* 0x000000300c1b7810 */ /* 0x000fc40007fde0ff */
[----:B------:R-:W-:Y:S02]  /*18e0*/  ISETP.GT.U32.AND.EX P0, PT, R11, RZ, PT, P0 ;  /* 0x000000ff0b00720c */ /* 0x000fe40003f04100 */
[----:B------:R-:W-:Y:S02]  /*18f0*/  ISETP.GT.U32.AND.EX P1, PT, R17, RZ, PT, P1 ;  /* 0x000000ff1100720c */ /* 0x000fe40003f24110 */
[----:B------:R-:W-:Y:S01]  /*1900*/  FSEL R43, R42, -INF , !P2 ;  /* 0xff8000002a2b7808 */ /* 0x000fe20005000000 */
[----:B------:R-:W-:Y:S01]  /*1910*/  IMAD.X R28, RZ, RZ, R8, P6 ;  /* 0x000000ffff1c7224 */ /* 0x000fe200030e0608 */
[----:B------:R-:W-:Y:S02]  /*1920*/  FSEL R42, R109, -INF , !P0 ;  /* 0xff8000006d2a7808 */ /* 0x000fe40004000000 */
[----:B------:R-:W-:Y:S02]  /*1930*/  ISETP.GT.U32.AND P0, PT, R14, R13, PT ;  /* 0x0000000d0e00720c */ /* 0x000fe40003f04070 */
[----:B------:R-:W-:-:S02]  /*1940*/  FSEL R46, R46, -INF , !P1 ;  /* 0xff8000002e2e7808 */ /* 0x000fc40004800000 */
[-C--:B------:R-:W-:Y:S01]  /*1950*/  ISETP.GT.U32.AND P1, PT, R27, R13.reuse, PT ;  /* 0x0000000d1b00720c */ /* 0x080fe20003f24070 */
[----:B------:R-:W-:Y:S01]  /*1960*/  FMUL R47, R47, UR14 ;  /* 0x0000000e2f2f7c20 */ /* 0x000fe20008400000 */
[----:B------:R-:W-:Y:S01]  /*1970*/  ISETP.GT.U32.AND.EX P0, PT, R18, RZ, PT, P0 ;  /* 0x000000ff1200720c */ /* 0x000fe20003f04100 */
[----:B------:R-:W-:Y:S01]  /*1980*/  FMUL R50, R50, UR14 ;  /* 0x0000000e32327c20 */ /* 0x000fe20008400000 */
[----:B------:R-:W-:Y:S02]  /*1990*/  ISETP.GT.U32.AND.EX P1, PT, R28, RZ, PT, P1 ;  /* 0x000000ff1c00720c */ /* 0x000fe40003f24110 */
[----:B------:R-:W-:Y:S02]  /*19a0*/  FSEL R47, R47, -INF , !P0 ;  /* 0xff8000002f2f7808 */ /* 0x000fe40004000000 */
[----:B------:R-:W-:Y:S02]  /*19b0*/  ISETP.GT.U32.AND P0, PT, R104, R13, PT ;  /* 0x0000000d6800720c */ /* 0x000fe40003f04070 */
[----:B------:R-:W-:-:S02]  /*19c0*/  FSEL R50, R50, -INF , !P1 ;  /* 0xff80000032327808 */ /* 0x000fc40004800000 */
[-C--:B------:R-:W-:Y:S01]  /*19d0*/  ISETP.GT.U32.AND P1, PT, R19, R2.reuse, PT ;  /* 0x000000021300720c */ /* 0x080fe20003f24070 */
[----:B------:R-:W-:Y:S01]  /*19e0*/  FMUL R51, R51, UR14 ;  /* 0x0000000e33337c20 */ /* 0x000fe20008400000 */
[----:B------:R-:W-:Y:S02]  /*19f0*/  LOP3.LUT R0, R0, 0xffffff7f, RZ, 0xc0, !PT ;  /* 0xffffff7f00007812 */ /* 0x000fe400078ec0ff */
[----:B------:R-:W-:Y:S02]  /*1a00*/  ISETP.GT.U32.AND.EX P0, PT, R105, RZ, PT, P0 ;  /* 0x000000ff6900720c */ /* 0x000fe40003f04100 */
[----:B------:R-:W-:Y:S02]  /*1a10*/  @P3 LOP3.LUT R0, R0, 0x80, RZ, 0xfc, !PT ;  /* 0x0000008000003812 */ /* 0x000fe400078efcff */
[----:B------:R-:W-:Y:S02]  /*1a20*/  FSEL R19, R51, -INF , !P0 ;  /* 0xff80000033137808 */ /* 0x000fe40004000000 */
[----:B------:R-:W-:-:S02]  /*1a30*/  ISETP.GT.U32.AND P0, PT, R14, R2, PT ;  /* 0x000000020e00720c */ /* 0x000fc40003f04070 */
[----:B------:R-:W-:-:S04]  /*1a40*/  LOP3.LUT R0, R0, 0xffffffbf, RZ, 0xc0, !PT ;  /* 0xffffffbf00007812 */ /* 0x000fc800078ec0ff */
[----:B------:R-:W-:Y:S02]  /*1a50*/  @P1 LOP3.LUT R0, R0, 0x40, RZ, 0xfc, !PT ;  /* 0x0000004000001812 */ /* 0x000fe400078efcff */
[----:B------:R-:W-:Y:S02]  /*1a60*/  LOP3.LUT R51, R108, 0xffff, RZ, 0xc0, !PT ;  /* 0x0000ffff6c337812 */ /* 0x000fe400078ec0ff */
[----:B------:R-:W-:Y:S02]  /*1a70*/  LOP3.LUT R0, R0, 0xffffffdf, RZ, 0xc0, !PT ;  /* 0xffffffdf00007812 */ /* 0x000fe400078ec0ff */
[C---:B------:R-:W-:Y:S02]  /*1a80*/  LOP3.LUT R110, R12.reuse, 0x59, RZ, 0xfc, !PT ;  /* 0x000000590c6e7812 */ /* 0x040fe400078efcff */
[C---:B------:R-:W-:Y:S02]  /*1a90*/  LOP3.LUT R111, R12.reuse, 0x58, RZ, 0xfc, !PT ;  /* 0x000000580c6f7812 */ /* 0x040fe400078efcff */
[----:B------:R-:W-:-:S02]  /*1aa0*/  LOP3.LUT R109, R12, 0x51, RZ, 0xfc, !PT ;  /* 0x000000510c6d7812 */ /* 0x000fc400078efcff */
[C---:B------:R-:W-:Y:S02]  /*1ab0*/  LOP3.LUT R108, R12.reuse, 0x50, RZ, 0xfc, !PT ;  /* 0x000000500c6c7812 */ /* 0x040fe400078efcff */
[C---:B------:R-:W-:Y:S02]  /*1ac0*/  LOP3.LUT R121, R12.reuse, 0x49, RZ, 0xfc, !PT ;  /* 0x000000490c797812 */ /* 0x040fe400078efcff */
[C---:B------:R-:W-:Y:S02]  /*1ad0*/  LOP3.LUT R120, R12.reuse, 0x48, RZ, 0xfc, !PT ;  /* 0x000000480c787812 */ /* 0x040fe400078efcff */
[C---:B------:R-:W-:Y:S02]  /*1ae0*/  LOP3.LUT R14, R12.reuse, 0x40, RZ, 0xfc, !PT ;  /* 0x000000400c0e7812 */ /* 0x040fe400078efcff */
[C---:B------:R-:W-:Y:S02]  /*1af0*/  LOP3.LUT R119, R12.reuse, 0x41, RZ, 0xfc, !PT ;  /* 0x000000410c777812 */ /* 0x040fe400078efcff */
[----:B------:R-:W-:-:S02]  /*1b00*/  IADD3 R12, P1, R12, 0x39, RZ ;  /* 0x000000390c0c7810 */ /* 0x000fc40007f3e0ff */
[----:B------:R-:W-:Y:S02]  /*1b10*/  @P0 LOP3.LUT R0, R0, 0x20, RZ, 0xfc, !PT ;  /* 0x0000002000000812 */ /* 0x000fe400078efcff */
[----:B------:R-:W-:Y:S02]  /*1b20*/  ISETP.GT.U32.AND P0, PT, R33, R13, PT ;  /* 0x0000000d2100720c */ /* 0x000fe40003f04070 */
[----:B------:R-:W-:-:S04]  /*1b30*/  LOP3.LUT R0, R0, 0xfffbffff, RZ, 0xc0, !PT ;  /* 0xfffbffff00007812 */ /* 0x000fc800078ec0ff */
[----:B------:R-:W-:-:S04]  /*1b40*/  LOP3.LUT R0, R0, 0xfffffffe, RZ, 0xc0, !PT ;  /* 0xfffffffe00007812 */ /* 0x000fc800078ec0ff */
[----:B------:R-:W-:Y:S02]  /*1b50*/  @P1 LOP3.LUT R0, R0, 0x1, RZ, 0xfc, !PT ;  /* 0x0000000100001812 */ /* 0x000fe400078efcff */
[-C--:B------:R-:W-:Y:S02]  /*1b60*/  ISETP.GT.U32.AND P1, PT, R12, R13.reuse, PT ;  /* 0x0000000d0c00720c */ /* 0x080fe40003f24070 */
[----:B------:R-:W-:Y:S02]  /*1b70*/  @P0 LOP3.LUT R0, R0, 0x40000, RZ, 0xfc, !PT ;  /* 0x0004000000000812 */ /* 0x000fe400078efcff */
[----:B------:R-:W-:Y:S02]  /*1b80*/  ISETP.GT.U32.AND P2, PT, R110, R13, PT ;  /* 0x0000000d6e00720c */ /* 0x000fe40003f44070 */
[C---:B------:R-:W-:Y:S02]  /*1b90*/  LOP3.LUT P0, RZ, R0.reuse, 0x1, RZ, 0xc0, !PT ;  /* 0x0000000100ff7812 */ /* 0x040fe4000780c0ff */
[----:B------:R-:W-:-:S02]  /*1ba0*/  LOP3.LUT R0, R0, 0xfffffffd, RZ, 0xc0, !PT ;  /* 0xfffffffd00007812 */ /* 0x000fc400078ec0ff */
[----:B------:R-:W-:-:S03]  /*1bb0*/  ISETP.GT.U32.AND P3, PT, R111, R13, PT ;  /* 0x0000000d6f00720c */ /* 0x000fc60003f64070 */
[----:B------:R-:W-:-:S04]  /*1bc0*/  @P1 LOP3.LUT R0, R0, 0x2, RZ, 0xfc, !PT ;  /* 0x0000000200001812 */ /* 0x000fc800078efcff */
[----:B------:R-:W-:-:S04]  /*1bd0*/  LOP3.LUT R0, R0, 0xfffffff7, RZ, 0xc0, !PT ;  /* 0xfffffff700007812 */ /* 0x000fc800078ec0ff */
[----:B------:R-:W-:-:S04]  /*1be0*/  @P2 LOP3.LUT R0, R0, 0x8, RZ, 0xfc, !PT ;  /* 0x0000000800002812 */ /* 0x000fc800078efcff */
[----:B------:R-:W-:Y:S02]  /*1bf0*/  LOP3.LUT R0, R0, 0xfffffffb, RZ, 0xc0, !PT ;  /* 0xfffffffb00007812 */ /* 0x000fe400078ec0ff */
[----:B------:R-:W-:Y:S02]  /*1c00*/  FSEL R107, R107, -INF , !P4 ;  /* 0xff8000006b6b7808 */ /* 0x000fe40006000000 */
[----:B------:R-:W-:Y:S02]  /*1c10*/  @P3 LOP3.LUT R0, R0, 0x4, RZ, 0xfc, !PT ;  /* 0x0000000400003812 */ /* 0x000fe400078efcff */
[----:B------:R-:W-:Y:S02]  /*1c20*/  FSEL R34, R114, -INF , !P5 ;  /* 0xff80000072227808 */ /* 0x000fe40006800000 */
[-C--:B------:R-:W-:Y:S02]  /*1c30*/  ISETP.GT.U32.AND P1, PT, R109, R13.reuse, PT ;  /* 0x0000000d6d00720c */ /* 0x080fe40003f24070 */
[----:B------:R-:W-:-:S02]  /*1c40*/  ISETP.GT.U32.AND P2, PT, R108, R13, PT ;  /* 0x0000000d6c00720c */ /* 0x000fc40003f44070 */
[-C--:B------:R-:W-:Y:S02]  /*1c50*/  ISETP.GT.U32.AND P3, PT, R121, R13.reuse, PT ;  /* 0x0000000d7900720c */ /* 0x080fe40003f64070 */
[-C--:B------:R-:W-:Y:S02]  /*1c60*/  ISETP.GT.U32.AND P4, PT, R120, R13.reuse, PT ;  /* 0x0000000d7800720c */ /* 0x080fe40003f84070 */
[-C--:B------:R-:W-:Y:S02]  /*1c70*/  ISETP.GT.U32.AND P5, PT, R119, R13.reuse, PT ;  /* 0x0000000d7700720c */ /* 0x080fe40003fa4070 */
[----:B------:R-:W-:Y:S01]  /*1c80*/  ISETP.GT.U32.AND P6, PT, R14, R13, PT ;  /* 0x0000000d0e00720c */ /* 0x000fe20003fc4070 */
[----:B------:R-:W-:Y:S01]  /*1c90*/  IMAD.X R13, RZ, RZ, R8, P0 ;  /* 0x000000ffff0d7224 */ /* 0x000fe200000e0608 */
[----:B------:R-:W-:Y:S01]  /*1ca0*/  LOP3.LUT P0, RZ, R0, 0x40000, RZ, 0xc0, !PT ;  /* 0x0004000000ff7812 */ /* 0x000fe2000780c0ff */
[----:B------:R-:W-:-:S03]  /*1cb0*/  FMUL R54, R54, UR14 ;  /* 0x0000000e36367c20 */ /* 0x000fc60008400000 */
[----:B------:R-:W-:-:S04]  /*1cc0*/  ISETP.GT.U32.AND.EX P0, PT, R106, RZ, PT, P0 ;  /* 0x000000ff6a00720c */ /* 0x000fc80003f04100 */
[----:B------:R-:W-:Y:S02]  /*1cd0*/  FSEL R54, R54, -INF , !P0 ;  /* 0xff80000036367808 */ /* 0x000fe40004000000 */
[----:B------:R-:W-:Y:S01]  /*1ce0*/  LOP3.LUT P0, RZ, R0, 0x2, RZ, 0xc0, !PT ;  /* 0x0000000200ff7812 */ /* 0x000fe2000780c0ff */
[----:B------:R-:W-:-:S03]  /*1cf0*/  FMUL R55, R55, UR14 ;  /* 0x0000000e37377c20 */ /* 0x000fc60008400000 */
[----:B------:R-:W-:Y:S01]  /*1d00*/  ISETP.GT.U32.AND.EX P0, PT, R13, RZ, PT, P0 ;  /* 0x000000ff0d00720c */ /* 0x000fe20003f04100 */
[----:B------:R-:W-:Y:S01]  /*1d10*/  FMUL R59, R59, UR14 ;  /* 0x0000000e3b3b7c20 */ /* 0x000fe20008400000 */
[----:B------:R-:W-:Y:S02]  /*1d20*/  ISETP.GT.U32.AND.EX P5, PT, R8, RZ, PT, P5 ;  /* 0x000000ff0800720c */ /* 0x000fe40003fa4150 */
[----:B------:R-:W-:Y:S02]  /*1d30*/  FSEL R55, R55, -INF , !P0 ;  /* 0xff80000037377808 */ /* 0x000fe40004000000 */
[----:B------:R-:W-:Y:S01]  /*1d40*/  LOP3.LUT P0, RZ, R0, 0x4, RZ, 0xc0, !PT ;  /* 0x0000000400ff7812 */ /* 0x000fe2000780c0ff */
[----:B------:R-:W-:Y:S01]  /*1d50*/  FMUL R70, R70, UR14 ;  /* 0x0000000e46467c20 */ /* 0x000fe20008400000 */
[----:B------:R-:W-:Y:S02]  /*1d60*/  FSEL R59, R59, -INF , !P5 ;  /* 0xff8000003b3b7808 */ /* 0x000fe40006800000 */
[----:B------:R-:W-:-:S02]  /*1d70*/  ISETP.GT.U32.AND.EX P0, PT, R8, RZ, PT, P0 ;  /* 0x000000ff0800720c */ /* 0x000fc40003f04100 */
[----:B------:R-:W-:Y:S02]  /*1d80*/  LOP3.LUT P5, RZ, R0, 0x8, RZ, 0xc0, !PT ;  /* 0x0000000800ff7812 */ /* 0x000fe400078ac0ff */
[----:B------:R-:W-:Y:S01]  /*1d90*/  SHF.R.U32.HI R118, RZ, 0xd, R51 ;  /* 0x0000000dff767819 */ /* 0x000fe20000011633 */
[----:B------:R-:W-:Y:S01]  /*1da0*/  FMUL R62, R62, UR14 ;  /* 0x0000000e3e3e7c20 */ /* 0x000fe20008400000 */
[----:B------:R-:W-:Y:S01]  /*1db0*/  FSEL R70, R70, -INF , !P0 ;  /* 0xff80000046467808 */ /* 0x000fe20004000000 */
[----:B------:R-:W-:Y:S01]  /*1dc0*/  FMUL R74, R74, UR14 ;  /* 0x0000000e4a4a7c20 */ /* 0x000fe20008400000 */
[C---:B------:R-:W-:Y:S02]  /*1dd0*/  ISETP.GT.U32.AND.EX P0, PT, R8.reuse, RZ, PT, P5 ;  /* 0x000000ff0800720c */ /* 0x040fe40003f04150 */
[----:B------:R-:W-:Y:S02]  /*1de0*/  ISETP.GT.U32.AND.EX P4, PT, R8, RZ, PT, P4 ;  /* 0x000000ff0800720c */ /* 0x000fe40003f84140 */
[----:B------:R-:W-:-:S02]  /*1df0*/  LOP3.LUT P5, RZ, R118, 0x1, RZ, 0xc0, !PT ;  /* 0x0000000176ff7812 */ /* 0x000fc400078ac0ff */
[--C-:B------:R-:W-:Y:S02]  /*1e00*/  SHF.R.U32.HI R117, RZ, 0xc, R51.reuse ;  /* 0x0000000cff757819 */ /* 0x100fe40000011633 */
[----:B------:R-:W-:Y:S01]  /*1e10*/  SHF.R.U32.HI R116, RZ, 0x9, R51 ;  /* 0x00000009ff747819 */ /* 0x000fe20000011633 */
[----:B------:R-:W-:Y:S01]  /*1e20*/  FMUL R75, R75, UR14 ;  /* 0x0000000e4b4b7c20 */ /* 0x000fe20008400000 */
[----:B------:R-:W-:Y:S01]  /*1e30*/  FSEL R62, R62, -INF , !P4 ;  /* 0xff8000003e3e7808 */ /* 0x000fe20006000000 */
[----:B------:R-:W-:Y:S01]  /*1e40*/  FMUL R78, R78, UR14 ;  /* 0x0000000e4e4e7c20 */ /* 0x000fe20008400000 */
[----:B------:R-:W-:Y:S02]  /*1e50*/  FSEL R74, R74, -INF , !P5 ;  /* 0xff8000004a4a7808 */ /* 0x000fe40006800000 */
[----:B------:R-:W-:Y:S02]  /*1e60*/  LOP3.LUT P4, RZ, R117, 0x1, RZ, 0xc0, !PT ;  /* 0x0000000175ff7812 */ /* 0x000fe4000788c0ff */
[----:B------:R-:W-:-:S02]  /*1e70*/  LOP3.LUT P5, RZ, R116, 0x1, RZ, 0xc0, !PT ;  /* 0x0000000174ff7812 */ /* 0x000fc400078ac0ff */
[--C-:B------:R-:W-:Y:S02]  /*1e80*/  SHF.R.U32.HI R115, RZ, 0x8, R51.reuse ;  /* 0x00000008ff737819 */ /* 0x100fe40000011633 */
[----:B------:R-:W-:Y:S01]  /*1e90*/  SHF.R.U32.HI R114, RZ, 0x5, R51 ;  /* 0x00000005ff727819 */ /* 0x000fe20000011633 */
[----:B------:R-:W-:Y:S01]  /*1ea0*/  FMUL R58, R58, UR14 ;  /* 0x0000000e3a3a7c20 */ /* 0x000fe20008400000 */
[----:B------:R-:W-:Y:S01]  /*1eb0*/  FSEL R75, R75, -INF , !P4 ;  /* 0xff8000004b4b7808 */ /* 0x000fe20006000000 */
[----:B------:R-:W-:Y:S01]  /*1ec0*/  FMUL R79, R79, UR14 ;  /* 0x0000000e4f4f7c20 */ /* 0x000fe20008400000 */
[----:B------:R-:W-:Y:S01]  /*1ed0*/  FSEL R78, R78, -INF , !P5 ;  /* 0xff8000004e4e7808 */ /* 0x000fe20006800000 */
[----:B------:R-:W-:Y:S01]  /*1ee0*/  FMUL R82, R82, UR14 ;  /* 0x0000000e52527c20 */ /* 0x000fe20008400000 */
[----:B------:R-:W-:Y:S02]  /*1ef0*/  ISETP.GT.U32.AND.EX P6, PT, R8, RZ, PT, P6 ;  /* 0x000000ff0800720c */ /* 0x000fe40003fc4160 */
[----:B------:R-:W-:-:S02]  /*1f00*/  LOP3.LUT P4, RZ, R115, 0x1, RZ, 0xc0, !PT ;  /* 0x0000000173ff7812 */ /* 0x000fc4000788c0ff */
[----:B------:R-:W-:Y:S02]  /*1f10*/  LOP3.LUT P5, RZ, R114, 0x1, RZ, 0xc0, !PT ;  /* 0x0000000172ff7812 */ /* 0x000fe400078ac0ff */
[--C-:B------:R-:W-:Y:S02]  /*1f20*/  SHF.R.U32.HI R113, RZ, 0x4, R51.reuse ;  /* 0x00000004ff717819 */ /* 0x100fe40000011633 */
[----:B------:R-:W-:Y:S01]  /*1f30*/  SHF.R.U32.HI R112, RZ, 0x1, R51 ;  /* 0x00000001ff707819 */ /* 0x000fe20000011633 */
[----:B------:R-:W-:Y:S01]  /*1f40*/  FMUL R63, R63, UR14 ;  /* 0x0000000e3f3f7c20 */ /* 0x000fe20008400000 */
[----:B------:R-:W-:Y:S01]  /*1f50*/  FSEL R58, R58, -INF , !P6 ;  /* 0xff8000003a3a7808 */ /* 0x000fe20007000000 */
[----:B------:R-:W-:Y:S01]  /*1f60*/  FMUL R66, R66, UR14 ;  /* 0x0000000e42427c20 */ /* 0x000fe20008400000 */
[----:B------:R-:W-:Y:S01]  /*1f70*/  FMUL R67, R67, UR14 ;  /* 0x0000000e43437c20 */ /* 0x000fe20008400000 */
[----:B------:R-:W-:Y:S01]  /*1f80*/  FSEL R79, R79, -INF , !P4 ;  /* 0xff8000004f4f7808 */ /* 0x000fe20006000000 */
[----:B------:R-:W-:Y:S01]  /*1f90*/  FMUL R83, R83, UR14 ;  /* 0x0000000e53537c20 */ /* 0x000fe20008400000 */
[----:B------:R-:W-:Y:S01]  /*1fa0*/  FSEL R82, R82, -INF , !P5 ;  /* 0xff80000052527808 */ /* 0x000fe20006800000 */
[----:B------:R-:W-:Y:S01]  /*1fb0*/  FMUL R86, R86, UR14 ;  /* 0x0000000e56567c20 */ /* 0x000fe20008400000 */
[----:B------:R-:W-:Y:S01]  /*1fc0*/  FMUL R87, R87, UR14 ;  /* 0x0000000e57577c20 */ /* 0x000fe20008400000 */
[----:B------:R-:W-:-:S02]  /*1fd0*/  LOP3.LUT P6, RZ, R0, 0x10, RZ, 0xc0, !PT ;  /* 0x0000001000ff7812 */ /* 0x000fc400078cc0ff */
[C---:B------:R-:W-:Y:S02]  /*1fe0*/  ISETP.GT.U32.AND.EX P3, PT, R8.reuse, RZ, PT, P3 ;  /* 0x000000ff0800720c */ /* 0x040fe40003f64130 */
[C---:B------:R-:W-:Y:S02]  /*1ff0*/  ISETP.GT.U32.AND.EX P2, PT, R8.reuse, RZ, PT, P2 ;  /* 0x000000ff0800720c */ /* 0x040fe40003f44120 */
[----:B------:R-:W-:Y:S02]  /*2000*/  ISETP.GT.U32.AND.EX P1, PT, R8, RZ, PT, P1 ;  /* 0x000000ff0800720c */ /* 0x000fe40003f24110 */
[----:B------:R-:W-:Y:S02]  /*2010*/  LOP3.LUT P4, RZ, R113, 0x1, RZ, 0xc0, !PT ;  /* 0x0000000171ff7812 */ /* 0x000fe4000788c0ff */
[----:B------:R-:W-:Y:S01]  /*2020*/  LOP3.LUT P5, RZ, R112, 0x1, RZ, 0xc0, !PT ;  /* 0x0000000170ff7812 */ /* 0x000fe200078ac0ff */
[----:B------:R-:W-:Y:S01]  /*2030*/  FMUL R71, R71, UR14 ;  /* 0x0000000e47477c20 */ /* 0x000fe20008400000 */
[----:B------:R-:W-:-:S02]  /*2040*/  FSEL R63, R63, -INF , !P3 ;  /* 0xff8000003f3f7808 */ /* 0x000fc40005800000 */
[----:B------:R-:W-:Y:S02]  /*2050*/  FSEL R66, R66, -INF , !P2 ;  /* 0xff80000042427808 */ /* 0x000fe40005000000 */
[----:B------:R-:W-:Y:S02]  /*2060*/  FSEL R67, R67, -INF , !P1 ;  /* 0xff80000043437808 */ /* 0x000fe40004800000 */
[----:B------:R-:W-:Y:S02]  /*2070*/  FSEL R83, R83, -INF , !P4 ;  /* 0xff80000053537808 */ /* 0x000fe40006000000 */
[----:B------:R-:W-:Y:S02]  /*2080*/  FSEL R86, R86, -INF , !P5 ;  /* 0xff80000056567808 */ /* 0x000fe40006800000 */
[----:B------:R-:W-:Y:S02]  /*2090*/  FSEL R87, R87, -INF , !P6 ;  /* 0xff80000057577808 */ /* 0x000fe40007000000 */
[----:B------:R-:W-:-:S02]  /*20a0*/  LOP3.LUT P1, RZ, R0, 0x20000, RZ, 0xc0, !PT ;  /* 0x0002000000ff7812 */ /* 0x000fc4000782c0ff */
[C---:B------:R-:W-:Y:S02]  /*20b0*/  LOP3.LUT P2, RZ, R0.reuse, 0x10000, RZ, 0xc0, !PT ;  /* 0x0001000000ff7812 */ /* 0x040fe4000784c0ff */
[C---:B------:R-:W-:Y:S02]  /*20c0*/  LOP3.LUT P3, RZ, R0.reuse, 0x100, RZ, 0xc0, !PT ;  /* 0x0000010000ff7812 */ /* 0x040fe4000786c0ff */
[C---:B------:R-:W-:Y:S02]  /*20d0*/  LOP3.LUT P4, RZ, R0.reuse, 0x80, RZ, 0xc0, !PT ;  /* 0x0000008000ff7812 */ /* 0x040fe4000788c0ff */
[C---:B------:R-:W-:Y:S02]  /*20e0*/  LOP3.LUT P5, RZ, R0.reuse, 0x40, RZ, 0xc0, !PT ;  /* 0x0000004000ff7812 */ /* 0x040fe400078ac0ff */
[----:B------:R-:W-:Y:S02]  /*20f0*/  LOP3.LUT P6, RZ, R0, 0x20, RZ, 0xc0, !PT ;  /* 0x0000002000ff7812 */ /* 0x000fe400078cc0ff */
[----:B------:R-:W-:-:S02]  /*2100*/  FMNMX R0, R21, R26, !PT ;  /* 0x0000001a15007209 */ /* 0x000fc40007800000 */
[----:B------:R-:W-:Y:S02]  /*2110*/  FSEL R71, R71, -INF , !P0 ;  /* 0xff80000047477808 */ /* 0x000fe40004000000 */
[----:B------:R-:W-:Y:S02]  /*2120*/  ISETP.GT.U32.AND P0, PT, R27, R2, PT ;  /* 0x000000021b00720c */ /* 0x000fe40003f04070 */
[----:B------:R-:W-:-:S04]  /*2130*/  FMNMX R27, R31, R0, !PT ;  /* 0x000000001f1b7209 */ /* 0x000fc80007800000 */
        /* <DEDUP_REMOVED lines=28> */
[----:B------:R-:W-:-:S05]  /*2300*/  FMNMX R27, R87, R0, !PT ;  /* 0x00000000571b7209 */ /* 0x000fca0007800000 */
[----:B------:R-:W0:Y:S01]  /*2310*/  SHFL.BFLY PT, R112, R27, 0x2, 0x1f ;  /* 0x0c401f001b707f89 */ /* 0x000e2200000e0000 */
[----:B------:R-:W-:Y:S01]  /*2320*/  ISETP.GT.U32.AND.EX P1, PT, R9, RZ, PT, P1 ;  /* 0x000000ff0900720c */ /* 0x000fe20003f24110 */
[----:B------:R-:W-:Y:S01]  /*2330*/  FMUL R9, R37, UR14 ;  /* 0x0000000e25097c20 */ /* 0x000fe20008400000 */
[----:B------:R-:W-:-:S04]  /*2340*/  ISETP.GT.U32.AND.EX P2, PT, R15, RZ, PT, P2 ;  /* 0x000000ff0f00720c */ /* 0x000fc80003f44120 */
[----:B------:R-:W-:Y:S02]  /*2350*/  FSEL R9, R9, -INF , !P2 ;  /* 0xff80000009097808 */ /* 0x000fe40005000000 */
[----:B------:R-:W-:Y:S02]  /*2360*/  ISETP.GT.U32.AND P2, PT, R33, R2, PT ;  /* 0x000000022100720c */ /* 0x000fe40003f44070 */
[----:B------:R-:W-:Y:S01]  /*2370*/  ISETP.GT.U32.AND.EX P5, PT, R17, RZ, PT, P5 ;  /* 0x000000ff1100720c */ /* 0x000fe20003fa4150 */
[----:B------:R-:W-:Y:S01]  /*2380*/  FMUL R17, R44, UR14 ;  /* 0x0000000e2c117c20 */ /* 0x000fe20008400000 */
[----:B0-----:R-:W-:-:S05]  /*2390*/  FMNMX R33, R27, R112, !PT ;  /* 0x000000701b217209 */ /* 0x001fca0007800000 */
[----:B------:R-:W0:Y:S01]  /*23a0*/  SHFL.BFLY PT, R44, R33, 0x1, 0x1f ;  /* 0x0c201f00212c7f89 */ /* 0x000e2200000e0000 */
[----:B------:R-:W-:Y:S01]  /*23b0*/  FMUL R0, R36, UR14 ;  /* 0x0000000e24007c20 */ /* 0x000fe20008400000 */
[----:B------:R-:W-:Y:S01]  /*23c0*/  FMUL R15, R40, UR14 ;  /* 0x0000000e280f7c20 */ /* 0x000fe20008400000 */
[----:B------:R-:W-:Y:S01]  /*23d0*/  ISETP.GT.U32.AND.EX P3, PT, R10, RZ, PT, P3 ;  /* 0x000000ff0a00720c */ /* 0x000fe20003f64130 */
[----:B------:R-:W-:Y:S01]  /*23e0*/  FMUL R41, R41, UR14 ;  /* 0x0000000e29297c20 */ /* 0x000fe20008400000 */
[----:B------:R-:W-:Y:S02]  /*23f0*/  ISETP.GT.U32.AND.EX P4, PT, R11, RZ, PT, P4 ;  /* 0x000000ff0b00720c */ /* 0x000fe40003f84140 */
[----:B------:R-:W-:Y:S02]  /*2400*/  FSEL R0, R0, -INF , !P1 ;  /* 0xff80000000007808 */ /* 0x000fe40004800000 */
[----:B------:R-:W-:Y:S02]  /*2410*/  FSEL R15, R15, -INF , !P3 ;  /* 0xff8000000f0f7808 */ /* 0x000fe40005800000 */
[----:B------:R-:W-:-:S02]  /*2420*/  ISETP.GT.U32.AND P1, PT, R104, R2, PT ;  /* 0x000000026800720c */ /* 0x000fc40003f24070 */
[----:B------:R-:W-:Y:S02]  /*2430*/  ISETP.GT.U32.AND P3, PT, R12, R2, PT ;  /* 0x000000020c00720c */ /* 0x000fe40003f64070 */
[----:B------:R-:W-:Y:S01]  /*2440*/  FSEL R12, R41, -INF , !P4 ;  /* 0xff800000290c7808 */ /* 0x000fe20006000000 */
[----:B------:R-:W-:Y:S01]  /*2450*/  IMAD.U32 R41, RZ, RZ, UR5 ;  /* 0x00000005ff297e24 */ /* 0x000fe2000f8e00ff */
[----:B------:R-:W-:Y:S01]  /*2460*/  ISETP.GT.U32.AND.EX P6, PT, R18, RZ, PT, P6 ;  /* 0x000000ff1200720c */ /* 0x000fe20003fc4160 */
[----:B------:R-:W-:Y:S02]  /*2470*/  IMAD.U32 R11, RZ, RZ, UR5 ;  /* 0x00000005ff0b7e24 */ /* 0x000fe4000f8e00ff */
[----:B------:R-:W-:Y:S01]  /*2480*/  FMUL R27, R45, UR14 ;  /* 0x0000000e2d1b7c20 */ /* 0x000fe20008400000 */
[----:B------:R-:W-:Y:S02]  /*2490*/  IMAD.U32 R37, RZ, RZ, UR5 ;  /* 0x00000005ff257e24 */ /* 0x000fe4000f8e00ff */
[----:B------:R-:W-:Y:S01]  /*24a0*/  FMUL R49, R49, UR14 ;  /* 0x0000000e31317c20 */ /* 0x000fe20008400000 */
[----:B------:R-:W-:-:S02]  /*24b0*/  ISETP.GT.U32.AND.EX P1, PT, R105, RZ, PT, P1 ;  /* 0x000000ff6900720c */ /* 0x000fc40003f24110 */
[----:B0-----:R-:W-:Y:S01]  /*24c0*/  FMNMX R18, R33, R44, !PT ;  /* 0x0000002c21127209 */ /* 0x001fe20007800000 */
[----:B------:R-:W-:Y:S02]  /*24d0*/  IMAD.U32 R45, RZ, RZ, UR5 ;  /* 0x00000005ff2d7e24 */ /* 0x000fe4000f8e00ff */
[----:B------:R-:W-:Y:S01]  /*24e0*/  IMAD.WIDE R40, R41, 0x2, R96 ;  /* 0x0000000229287825 */ /* 0x000fe200078e0260 */
[----:B------:R-:W-:Y:S02]  /*24f0*/  FMNMX R18, R18, R5, !PT ;  /* 0x0000000512127209 */ /* 0x000fe40007800000 */
[----:B------:R-:W-:Y:S01]  /*2500*/  FSEL R33, R49, -INF , !P1 ;  /* 0xff80000031217808 */ /* 0x000fe20004800000 */
[----:B------:R-:W-:-:S04]  /*2510*/  IMAD.WIDE R10, R11, 0x2, R100 ;  /* 0x000000020b0a7825 */ /* 0x000fc800078e0264 */
[----:B------:R-:W-:Y:S01]  /*2520*/  FMUL R49, R53, UR14 ;  /* 0x0000000e35317c20 */ /* 0x000fe20008400000 */
[----:B------:R-:W-:-:S04]  /*2530*/  IMAD.WIDE R36, R37, 0x2, R98 ;  /* 0x0000000225247825 */ /* 0x000fc800078e0262 */
[----:B------:R-:W-:Y:S01]  /*2540*/  FMUL R53, R57, UR14 ;  /* 0x0000000e39357c20 */ /* 0x000fe20008400000 */
[----:B------:R-:W-:-:S04]  /*2550*/  IMAD.WIDE R44, R45, 0x2, R22 ;  /* 0x000000022d2c7825 */ /* 0x000fc800078e0216 */
[----:B------:R-:W-:Y:S01]  /*2560*/  FADD R57, R43, -R18 ;  /* 0x800000122b397221 */ /* 0x000fe20000000000 */
[----:B------:R-:W2:Y:S04]  /*2570*/  LDG.E.U16 R40, desc[UR20][R40.64] ;  /* 0x0000001428287981 */ /* 0x000ea8000c1e1500 */
[----:B------:R-:W3:Y:S04]  /*2580*/  LDG.E.U16 R43, desc[UR20][R10.64] ;  /* 0x000000140a2b7981 */ /* 0x000ee8000c1e1500 */
[----:B------:R-:W4:Y:S04]  /*2590*/  LDG.E.U16 R36, desc[UR20][R36.64] ;  /* 0x0000001424247981 */ /* 0x000f28000c1e1500 */
[----:B------:R0:W5:Y:S01]  /*25a0*/  LDG.E.U16 R44, desc[UR20][R44.64] ;  /* 0x000000142c2c7981 */ /* 0x000162000c1e1500 */
[----:B------:R-:W-:Y:S01]  /*25b0*/  FMUL R48, R48, UR14 ;  /* 0x0000000e30307c20 */ /* 0x000fe20008400000 */
[----:B------:R-:W-:-:S02]  /*25c0*/  ISETP.GT.U32.AND.EX P0, PT, R28, RZ, PT, P0 ;  /* 0x000000ff1c00720c */ /* 0x000fc40003f04100 */
[----:B------:R-:W-:Y:S01]  /*25d0*/  ISETP.GT.U32.AND.EX P2, PT, R106, RZ, PT, P2 ;  /* 0x000000ff6a00720c */ /* 0x000fe20003f44120 */
[----:B------:R-:W-:Y:S01]  /*25e0*/  FADD R21, R21, -R18 ;  /* 0x8000001215157221 */ /* 0x000fe20000000000 */
[----:B------:R-:W-:Y:S01]  /*25f0*/  FSEL R28, R48, -INF , !P0 ;  /* 0xff800000301c7808 */ /* 0x000fe20004000000 */
[----:B------:R-:W-:Y:S01]  /*2600*/  FMUL R48, R52, UR14 ;  /* 0x0000000e34307c20 */ /* 0x000fe20008400000 */
[----:B------:R-:W-:Y:S01]  /*2610*/  FMUL R52, R56, UR14 ;  /* 0x0000000e38347c20 */ /* 0x000fe20008400000 */
[----:B------:R-:W-:Y:S02]  /*2620*/  ISETP.GT.U32.AND.EX P3, PT, R13, RZ, PT, P3 ;  /* 0x000000ff0d00720c */ /* 0x000fe40003f64130 */
[----:B------:R-:W-:Y:S02]  /*2630*/  FSEL R17, R17, -INF , !P5 ;  /* 0xff80000011117808 */ /* 0x000fe40006800000 */
[----:B------:R-:W-:Y:S01]  /*2640*/  FSEL R27, R27, -INF , !P6 ;  /* 0xff8000001b1b7808 */ /* 0x000fe20007000000 */
[----:B------:R-:W-:Y:S01]  /*2650*/  FMUL R104, R60, UR14 ;  /* 0x0000000e3c687c20 */ /* 0x000fe20008400000 */
[----:B------:R-:W-:-:S02]  /*2660*/  FSEL R48, R48, -INF , !P2 ;  /* 0xff80000030307808 */ /* 0x000fc40005000000 */
[-C--:B------:R-:W-:Y:S02]  /*2670*/  ISETP.GT.U32.AND P4, PT, R110, R2.reuse, PT ;  /* 0x000000026e00720c */ /* 0x080fe40003f84070 */
[-C--:B------:R-:W-:Y:S01]  /*2680*/  ISETP.GT.U32.AND P1, PT, R121, R2.reuse, PT ;  /* 0x000000027900720c */ /* 0x080fe20003f24070 */
[----:B------:R-:W-:Y:S01]  /*2690*/  FMUL R61, R61, UR14 ;  /* 0x0000000e3d3d7c20 */ /* 0x000fe20008400000 */
[-C--:B------:R-:W-:Y:S01]  /*26a0*/  ISETP.GT.U32.AND P2, PT, R14, R2.reuse, PT ;  /* 0x000000020e00720c */ /* 0x080fe20003f44070 */
[--C-:B------:R-:W-:Y:S01]  /*26b0*/  FADD R13, R26, -R18.reuse ;  /* 0x800000121a0d7221 */ /* 0x100fe20000000000 */
[--C-:B------:R-:W-:Y:S01]  /*26c0*/  FADD R35, R35, -R18.reuse ;  /* 0x8000001223237221 */ /* 0x100fe20000000000 */
[----:B------:R-:W-:Y:S01]  /*26d0*/  FMUL R64, R64, UR14 ;  /* 0x0000000e40407c20 */ /* 0x000fe20008400000 */
[----:B------:R-:W-:Y:S01]  /*26e0*/  ISETP.GT.U32.AND.EX P2, PT, R8, RZ, PT, P2 ;  /* 0x000000ff0800720c */ /* 0x000fe20003f44120 */
[--C-:B------:R-:W-:Y:S01]  /*26f0*/  FADD R14, R30, -R18.reuse ;  /* 0x800000121e0e7221 */ /* 0x100fe20000000000 */
[----:B------:R-:W-:Y:S01]  /*2700*/  FSEL R49, R49, -INF , !P3 ;  /* 0xff80000031317808 */ /* 0x000fe20005800000 */
[----:B------:R-:W-:Y:S01]  /*2710*/  FMUL R21, R21, 1.4426950216293334961 ;  /* 0x3fb8aa3b15157820 */ /* 0x000fe20000400000 */
[----:B------:R-:W-:Y:S01]  /*2720*/  FSEL R52, R52, -INF , !P2 ;  /* 0xff80000034347808 */ /* 0x000fe20005000000 */
[----:B------:R-:W-:Y:S01]  /*2730*/  FMUL R56, R13, 1.4426950216293334961 ;  /* 0x3fb8aa3b0d387820 */ /* 0x000fe20000400000 */
[-C--:B------:R-:W-:Y:S01]  /*2740*/  ISETP.GT.U32.AND P5, PT, R111, R2.reuse, PT ;  /* 0x000000026f00720c */ /* 0x080fe20003fa4070 */
[--C-:B------:R-:W-:Y:S01]  /*2750*/  FADD R13, R31, -R18.reuse ;  /* 0x800000121f0d7221 */ /* 0x100fe20000000000 */
[-C--:B------:R-:W-:Y:S01]  /*2760*/  ISETP.GT.U32.AND P6, PT, R109, R2.reuse, PT ;  /* 0x000000026d00720c */ /* 0x080fe20003fc4070 */
[----:B------:R-:W-:Y:S01]  /*2770*/  FMUL R65, R65, UR14 ;  /* 0x0000000e41417c20 */ /* 0x000fe20008400000 */
[-C--:B------:R-:W-:Y:S01]  /*2780*/  ISETP.GT.U32.AND P0, PT, R108, R2.reuse, PT ;  /* 0x000000026c00720c */ /* 0x080fe20003f04070 */
[--C-:B------:R-:W-:Y:S01]  /*2790*/  FADD R42, R42, -R18.reuse ;  /* 0x800000122a2a7221 */ /* 0x100fe20000000000 */
[-C--:B------:R-:W-:Y:S01]  /*27a0*/  ISETP.GT.U32.AND P3, PT, R120, R2.reuse, PT ;  /* 0x000000027800720c */ /* 0x080fe20003f64070 */
[--C-:B------:R-:W-:Y:S01]  /*27b0*/  FADD R46, R46, -R18.reuse ;  /* 0x800000122e2e7221 */ /* 0x100fe20000000000 */
[----:B------:R-:W-:Y:S01]  /*27c0*/  ISETP.GT.U32.AND P2, PT, R119, R2, PT ;  /* 0x000000027700720c */ /* 0x000fe20003f44070 */
[----:B------:R-:W-:Y:S01]  /*27d0*/  FMUL R60, R14, 1.4426950216293334961 ;  /* 0x3fb8aa3b0e3c7820 */ /* 0x000fe20000400000 */
[----:B------:R-:W-:Y:S01]  /*27e0*/  FMNMX R14, R24, R20, !PT ;  /* 0x00000014180e7209 */ /* 0x000fe20007800000 */
[----:B------:R1:W-:Y:S01]  /*27f0*/  MUFU.EX2 R26, R21 ;  /* 0x00000015001a7308 */ /* 0x0003e20000000800 */
[C---:B------:R-:W-:Y:S01]  /*2800*/  ISETP.GT.U32.AND.EX P4, PT, R8.reuse, RZ, PT, P4 ;  /* 0x000000ff0800720c */ /* 0x040fe20003f84140 */
[----:B------:R-:W-:Y:S01]  /*2810*/  FMUL R57, R57, 1.4426950216293334961 ;  /* 0x3fb8aa3b39397820 */ /* 0x000fe20000400000 */
[----:B------:R-:W-:Y:S01]  /*2820*/  ISETP.GT.U32.AND.EX P5, PT, R8, RZ, PT, P5 ;  /* 0x000000ff0800720c */ /* 0x000fe20003fa4150 */
[--C-:B------:R-:W-:Y:S01]  /*2830*/  FADD R50, R50, -R18.reuse ;  /* 0x8000001232327221 */ /* 0x100fe20000000000 */
[----:B------:R-:W-:Y:S01]  /*2840*/  ISETP.GT.U32.AND.EX P6, PT, R8, RZ, PT, P6 ;  /* 0x000000ff0800720c */ /* 0x000fe20003fc4160 */
[----:B------:R-:W-:Y:S01]  /*2850*/  FMUL R68, R68, UR14 ;  /* 0x0000000e44447c20 */ /* 0x000fe20008400000 */
[C---:B------:R-:W-:Y:S01]  /*2860*/  ISETP.GT.U32.AND.EX P0, PT, R8.reuse, RZ, PT, P0 ;  /* 0x000000ff0800720c */ /* 0x040fe20003f04100 */
[----:B------:R-:W-:Y:S01]  /*2870*/  FMUL R69, R69, UR14 ;  /* 0x0000000e45457c20 */ /* 0x000fe20008400000 */
[C---:B------:R-:W-:Y:S01]  /*2880*/  ISETP.GT.U32.AND.EX P1, PT, R8.reuse, RZ, PT, P1 ;  /* 0x000000ff0800720c */ /* 0x040fe20003f24110 */
[----:B-1----:R-:W-:Y:S01]  /*2890*/  FMUL R21, R13, 1.4426950216293334961 ;  /* 0x3fb8aa3b0d157820 */ /* 0x002fe20000400000 */
[C---:B------:R-:W-:Y:S01]  /*28a0*/  ISETP.GT.U32.AND.EX P2, PT, R8.reuse, RZ, PT, P2 ;  /* 0x000000ff0800720c */ /* 0x040fe20003f44120 */
[--C-:B------:R-:W-:Y:S01]  /*28b0*/  FADD R47, R47, -R18.reuse ;  /* 0x800000122f2f7221 */ /* 0x100fe20000000000 */
[----:B------:R-:W-:Y:S01]  /*28c0*/  ISETP.GT.U32.AND.EX P3, PT, R8, RZ, PT, P3 ;  /* 0x000000ff0800720c */ /* 0x000fe20003f64130 */
[--C-:B------:R-:W-:Y:S01]  /*28d0*/  FADD R54, R54, -R18.reuse ;  /* 0x8000001236367221 */ /* 0x100fe20000000000 */
[--C-:B------:R-:W-:Y:S01]  /*28e0*/  SHF.R.U32.HI R8, RZ, 0xe, R51.reuse ;  /* 0x0000000eff087819 */ /* 0x100fe20000011633 */
[--C-:B------:R-:W-:Y:S01]  /*28f0*/  FADD R66, R66, -R18.reuse ;  /* 0x8000001242427221 */ /* 0x100fe20000000000 */
[----:B------:R-:W-:Y:S01]  /*2900*/  SHF.R.U32.HI R13, RZ, 0xf, R51 ;  /* 0x0000000fff0d7819 */ /* 0x000fe20000011633 */
[--C-:B------:R-:W-:Y:S01]  /*2910*/  FADD R67, R67, -R18.reuse ;  /* 0x8000001243437221 */ /* 0x100fe20000000000 */
[----:B------:R-:W-:Y:S01]  /*2920*/  FMNMX R14, R25, R14, !PT ;  /* 0x0000000e190e7209 */ /* 0x000fe20007800000 */
[----:B------:R-:W-:Y:S01]  /*2930*/  FADD R70, R70, -R18 ;  /* 0x8000001246467221 */ /* 0x000fe20000000000 */
[----:B------:R-:W-:Y:S01]  /*2940*/  FSEL R104, R104, -INF , !P3 ;  /* 0xff80000068687808 */ /* 0x000fe20005800000 */
[----:B------:R-:W-:Y:S01]  /*2950*/  BAR.SYNC.DEFER_BLOCKING 0x0 ;  /* 0x0000000000007b1d */ /* 0x000fe20000010000 */
[----:B------:R-:W-:-:S02]  /*2960*/  FSEL R53, R53, -INF , !P2 ;  /* 0xff80000035357808 */ /* 0x000fc40005000000 */
[----:B------:R-:W-:Y:S02]  /*2970*/  LOP3.LUT P3, RZ, R8, 0x1, RZ, 0xc0, !PT ;  /* 0x0000000108ff7812 */ /* 0x000fe4000786c0ff */
[----:B------:R-:W-:Y:S02]  /*2980*/  LOP3.LUT P2, RZ, R13, 0x1, RZ, 0xc0, !PT ;  /* 0x000000010dff7812 */ /* 0x000fe4000784c0ff */
[----:B------:R-:W-:Y:S02]  /*2990*/  SHF.R.U32.HI R8, RZ, 0xb, R51 ;  /* 0x0000000bff087819 */ /* 0x000fe40000011633 */
[----:B------:R-:W-:Y:S02]  /*29a0*/  FMNMX R13, R29, R14, !PT ;  /* 0x0000000e1d0d7209 */ /* 0x000fe40007800000 */
[----:B------:R-:W-:Y:S02]  /*29b0*/  FSEL R61, R61, -INF , !P1 ;  /* 0xff8000003d3d7808 */ /* 0x000fe40004800000 */
[----:B------:R-:W-:-:S02]  /*29c0*/  LOP3.LUT P1, RZ, R8, 0x1, RZ, 0xc0, !PT ;  /* 0x0000000108ff7812 */ /* 0x000fc4000782c0ff */
[----:B------:R-:W-:Y:S01]  /*29d0*/  FMNMX R8, R32, R13, !PT ;  /* 0x0000000d20087209 */ /* 0x000fe20007800000 */
[----:B------:R-:W-:Y:S01]  /*29e0*/  FADD R14, R38, -R18 ;  /* 0x80000012260e7221 */ /* 0x000fe20000000000 */
[----:B------:R1:W-:Y:S02]  /*29f0*/  MUFU.EX2 R30, R21 ;  /* 0x00000015001e7308 */ /* 0x0003e40000000800 */
[----:B------:R-:W-:Y:S01]  /*2a00*/  FMNMX R13, R107, R8, !PT ;  /* 0x000000086b0d7209 */ /* 0x000fe20007800000 */
[----:B------:R-:W-:-:S03]  /*2a10*/  FMUL R8, R14, 1.4426950216293334961 ;  /* 0x3fb8aa3b0e087820 */ /* 0x000fc60000400000 */
[----:B------:R-:W-:Y:S01]  /*2a20*/  FMNMX R14, R0, R13, !PT ;  /* 0x0000000d000e7209 */ /* 0x000fe20007800000 */
[--C-:B-1----:R-:W-:Y:S01]  /*2a30*/  FADD R21, R34, -R18.reuse ;  /* 0x8000001222157221 */ /* 0x102fe20000000000 */
[----:B------:R1:W5:Y:S01]  /*2a40*/  MUFU.EX2 R31, R56 ;  /* 0x00000038001f7308 */ /* 0x0003620000000800 */
[----:B------:R-:W-:Y:S02]  /*2a50*/  SHF.R.U32.HI R13, RZ, 0xa, R51 ;  /* 0x0000000aff0d7819 */ /* 0x000fe40000011633 */
[----:B------:R-:W-:Y:S02]  /*2a60*/  FMNMX R14, R9, R14, !PT ;  /* 0x0000000e090e7209 */ /* 0x000fe40007800000 */
[----:B------:R-:W-:Y:S01]  /*2a70*/  FSEL R38, R64, -INF , !P0 ;  /* 0xff80000040267808 */ /* 0x000fe20004000000 */
[----:B-1----:R-:W-:Y:S01]  /*2a80*/  FMUL R56, R35, 1.4426950216293334961 ;  /* 0x3fb8aa3b23387820 */ /* 0x002fe20000400000 */
[----:B------:R-:W-:Y:S01]  /*2a90*/  FMUL R35, R21, 1.4426950216293334961 ;  /* 0x3fb8aa3b15237820 */ /* 0x000fe20000400000 */
[----:B------:R-:W-:Y:S01]  /*2aa0*/  FADD R21, R39, -R18 ;  /* 0x8000001227157221 */ /* 0x000fe20000000000 */
[----:B------:R-:W-:-:S03]  /*2ab0*/  LOP3.LUT P0, RZ, R13, 0x1, RZ, 0xc0, !PT ;  /* 0x000000010dff7812 */ /* 0x000fc6000780c0ff */
[----:B------:R-:W-:Y:S01]  /*2ac0*/  FMUL R13, R21, 1.4426950216293334961 ;  /* 0x3fb8aa3b150d7820 */ /* 0x000fe20000400000 */
[----:B------:R-:W-:Y:S01]  /*2ad0*/  FMNMX R21, R15, R14, !PT ;  /* 0x0000000e0f157209 */ /* 0x000fe20007800000 */
[----:B------:R1:W-:Y:S01]  /*2ae0*/  MUFU.EX2 R34, R56 ;  /* 0x0000003800227308 */ /* 0x0003e20000000800 */
[----:B------:R-:W-:Y:S02]  /*2af0*/  SHF.R.U32.HI R14, RZ, 0x7, R51 ;  /* 0x00000007ff0e7819 */ /* 0x000fe40000011633 */
[----:B-1----:R-:W-:-:S04]  /*2b00*/  FMNMX R56, R12, R21, !PT ;  /* 0x000000150c387209 */ /* 0x002fc80007800000 */
[----:B------:R-:W-:Y:S02]  /*2b10*/  FMNMX R56, R17, R56, !PT ;  /* 0x0000003811387209 */ /* 0x000fe40007800000 */
[----:B------:R-:W-:Y:S02]  /*2b20*/  FSEL R39, R65, -INF , !P6 ;  /* 0xff80000041277808 */ /* 0x000fe40007000000 */
[----:B------:R-:W-:Y:S02]  /*2b30*/  FMNMX R21, R27, R56, !PT ;  /* 0x000000381b157209 */ /* 0x000fe40007800000 */
[----:B------:R-:W-:Y:S02]  /*2b40*/  LOP3.LUT P6, RZ, R14, 0x1, RZ, 0xc0, !PT ;  /* 0x000000010eff7812 */ /* 0x000fe400078cc0ff */
[----:B------:R-:W-:Y:S01]  /*2b50*/  FMNMX R14, R28, R21, !PT ;  /* 0x000000151c0e7209 */ /* 0x000fe20007800000 */
[----:B------:R-:W-:-:S03]  /*2b60*/  FMUL R56, R42, 1.4426950216293334961 ;  /* 0x3fb8aa3b2a387820 */ /* 0x000fc60000400000 */
[----:B------:R-:W-:-:S04]  /*2b70*/  FMNMX R21, R33, R14, !PT ;  /* 0x0000000e21157209 */ /* 0x000fc80007800000 */
[----:B------:R-:W-:Y:S01]  /*2b80*/  FMNMX R42, R48, R21, !PT ;  /* 0x00000015302a7209 */ /* 0x000fe20007800000 */
[----:B------:R-:W-:-:S03]  /*2b90*/  FMUL R14, R46, 1.4426950216293334961 ;  /* 0x3fb8aa3b2e0e7820 */ /* 0x000fc60000400000 */
[----:B0-----:R-:W-:-:S04]  /*2ba0*/  FMNMX R45, R49, R42, !PT ;  /* 0x0000002a312d7209 */ /* 0x001fc80007800000 */
[----:B------:R-:W-:-:S04]  /*2bb0*/  FMNMX R46, R52, R45, !PT ;  /* 0x0000002d342e7209 */ /* 0x000fc80007800000 */
[----:B------:R-:W-:-:S04]  /*2bc0*/  FMNMX R45, R53, R46, !PT ;  /* 0x0000002e352d7209 */ /* 0x000fc80007800000 */
[----:B------:R-:W-:Y:S01]  /*2bd0*/  FMNMX R46, R104, R45, !PT ;  /* 0x0000002d682e7209 */ /* 0x000fe20007800000 */
[----:B------:R0:W-:Y:S03]  /*2be0*/  MUFU.EX2 R10, R57 ;  /* 0x00000039000a7308 */ /* 0x0001e60000000800 */
[----:B------:R-:W-:Y:S02]  /*2bf0*/  FMNMX R45, R61, R46, !PT ;  /* 0x0000002e3d2d7209 */ /* 0x000fe40007800000 */
[----:B------:R-:W-:Y:S01]  /*2c00*/  SHF.R.U32.HI R21, RZ, 0x6, R51 ;  /* 0x00000006ff157819 */ /* 0x000fe20000011633 */
[----:B0-----:R-:W-:Y:S01]  /*2c10*/  FMUL R57, R50, 1.4426950216293334961 ;  /* 0x3fb8aa3b32397820 */ /* 0x001fe20000400000 */
[----:B------:R-:W-:Y:S02]  /*2c20*/  FMNMX R50, R38, R45, !PT ;  /* 0x0000002d26327209 */ /* 0x000fe40007800000 */
[----:B------:R-:W-:-:S02]  /*2c30*/  FSEL R37, R68, -INF , !P5 ;  /* 0xff80000044257808 */ /* 0x000fc40006800000 */
[----:B------:R-:W-:Y:S02]  /*2c40*/  SHF.R.U32.HI R42, RZ, 0x3, R51 ;  /* 0x00000003ff2a7819 */ /* 0x000fe40000011633 */
[----:B------:R-:W-:Y:S01]  /*2c50*/  LOP3.LUT P5, RZ, R21, 0x1, RZ, 0xc0, !PT ;  /* 0x0000000115ff7812 */ /* 0x000fe200078ac0ff */
[----:B------:R-:W-:Y:S01]  /*2c60*/  FMUL R21, R47, 1.4426950216293334961 ;  /* 0x3fb8aa3b2f157820 */ /* 0x000fe20000400000 */
[----:B------:R-:W-:Y:S01]  /*2c70*/  FMNMX R50, R39, R50, !PT ;  /* 0x0000003227327209 */ /* 0x000fe20007800000 */
[----:B------:R-:W-:Y:S01]  /*2c80*/  FADD R47, R19, -R18 ;  /* 0x80000012132f7221 */ /* 0x000fe20000000000 */
[----:B------:R-:W-:Y:S01]  /*2c90*/  FSEL R41, R69, -INF , !P4 ;  /* 0xff80000045297808 */ /* 0x000fe20006000000 */
[----:B------:R0:W-:Y:S01]  /*2ca0*/  MUFU.EX2 R19, R57 ;  /* 0x0000003900137308 */ /* 0x0001e20000000800 */
[----:B------:R-:W-:Y:S01]  /*2cb0*/  LOP3.LUT P4, RZ, R42, 0x1, RZ, 0xc0, !PT ;  /* 0x000000012aff7812 */ /* 0x000fe2000788c0ff */
[----:B------:R-:W-:Y:S01]  /*2cc0*/  FMUL R42, R72, UR14 ;  /* 0x0000000e482a7c20 */ /* 0x000fe20008400000 */
[----:B------:R-:W-:Y:S01]  /*2cd0*/  FMUL R46, R73, UR14 ;  /* 0x0000000e492e7c20 */ /* 0x000fe20008400000 */
[----:B0-----:R-:W-:Y:S01]  /*2ce0*/  FMUL R57, R54, 1.4426950216293334961 ;  /* 0x3fb8aa3b36397820 */ /* 0x001fe20000400000 */
[----:B------:R-:W-:-:S03]  /*2cf0*/  FMNMX R54, R37, R50, !PT ;  /* 0x0000003225367209 */ /* 0x000fc60007800000 */
[----:B------:R0:W-:Y:S01]  /*2d00*/  MUFU.EX2 R11, R56 ;  /* 0x00000038000b7308 */ /* 0x0001e20000000800 */
[----:B------:R-:W-:Y:S01]  /*2d10*/  FSEL R42, R42, -INF , !P2 ;  /* 0xff8000002a2a7808 */ /* 0x000fe20005000000 */
[----:B------:R-:W-:Y:S01]  /*2d20*/  FMUL R45, R76, UR14 ;  /* 0x0000000e4c2d7c20 */ /* 0x000fe20008400000 */
[----:B------:R-:W-:Y:S01]  /*2d30*/  SHF.R.U32.HI R51, RZ, 0x2, R51 ;  /* 0x00000002ff337819 */ /* 0x000fe20000011633 */
[----:B------:R-:W-:Y:S01]  /*2d40*/  FADD R64, R55, -R18 ;  /* 0x8000001237407221 */ /* 0x000fe20000000000 */
[----:B0-----:R-:W-:Y:S01]  /*2d50*/  FMUL R56, R47, 1.4426950216293334961 ;  /* 0x3fb8aa3b2f387820 */ /* 0x001fe20000400000 */
[----:B------:R-:W-:Y:S02]  /*2d60*/  FMNMX R47, R41, R54, !PT ;  /* 0x00000036292f7209 */ /* 0x000fe40007800000 */
[----:B------:R-:W-:Y:S02]  /*2d70*/  FSEL R46, R46, -INF , !P3 ;  /* 0xff8000002e2e7808 */ /* 0x000fe40005800000 */
[----:B------:R-:W-:Y:S01]  /*2d80*/  FMNMX R47, R42, R47, !PT ;  /* 0x0000002f2a2f7209 */ /* 0x000fe20007800000 */
[----:B------:R-:W-:Y:S01]  /*2d90*/  FMUL R69, R64, 1.4426950216293334961 ;  /* 0x3fb8aa3b40457820 */ /* 0x000fe20000400000 */
[----:B------:R-:W-:Y:S01]  /*2da0*/  LOP3.LUT P2, RZ, R51, 0x1, RZ, 0xc0, !PT ;  /* 0x0000000133ff7812 */ /* 0x000fe2000784c0ff */
[----:B------:R-:W-:Y:S01]  /*2db0*/  FMUL R51, R77, UR14 ;  /* 0x0000000e4d337c20 */ /* 0x000fe20008400000 */
[----:B------:R-:W-:-:S02]  /*2dc0*/  FSEL R45, R45, -INF , !P1 ;  /* 0xff8000002d2d7808 */ /* 0x000fc40004800000 */
[----:B------:R-:W-:Y:S01]  /*2dd0*/  FMNMX R64, R46, R47, !PT ;  /* 0x0000002f2e407209 */ /* 0x000fe20007800000 */
[----:B------:R-:W-:Y:S01]  /*2de0*/  FMUL R50, R80, UR14 ;  /* 0x0000000e50327c20 */ /* 0x000fe20008400000 */
[----:B------:R-:W-:Y:S01]  /*2df0*/  FADD R65, R58, -R18 ;  /* 0x800000123a417221 */ /* 0x000fe20000000000 */
[----:B------:R-:W-:Y:S02]  /*2e00*/  FSEL R51, R51, -INF , !P0 ;  /* 0xff80000033337808 */ /* 0x000fe40004000000 */
[----:B------:R-:W-:Y:S01]  /*2e10*/  FMNMX R64, R45, R64, !PT ;  /* 0x000000402d407209 */ /* 0x000fe20007800000 */
[----:B------:R-:W-:Y:S01]  /*2e20*/  FMUL R55, R81, UR14 ;  /* 0x0000000e51377c20 */ /* 0x000fe20008400000 */
[----:B------:R-:W-:Y:S01]  /*2e30*/  FMUL R72, R65, 1.4426950216293334961 ;  /* 0x3fb8aa3b41487820 */ /* 0x000fe20000400000 */
[----:B------:R-:W-:Y:S02]  /*2e40*/  FSEL R50, R50, -INF , !P6 ;  /* 0xff80000032327808 */ /* 0x000fe40007000000 */
[----:B------:R-:W-:Y:S01]  /*2e50*/  FMNMX R65, R51, R64, !PT ;  /* 0x0000004033417209 */ /* 0x000fe20007800000 */
[----:B------:R-:W-:Y:S01]  /*2e60*/  FMUL R54, R84, UR14 ;  /* 0x0000000e54367c20 */ /* 0x000fe20008400000 */
[----:B------:R-:W-:-:S02]  /*2e70*/  FSEL R55, R55, -INF , !P5 ;  /* 0xff80000037377808 */ /* 0x000fc40006800000 */
[----:B------:R-:W-:Y:S01]  /*2e80*/  FMNMX R64, R50, R65, !PT ;  /* 0x0000004132407209 */ /* 0x000fe20007800000 */
[----:B------:R-:W-:Y:S01]  /*2e90*/  FMUL R47, R85, UR14 ;  /* 0x0000000e552f7c20 */ /* 0x000fe20008400000 */
[----:B------:R-:W-:Y:S02]  /*2ea0*/  FSEL R54, R54, -INF , !P4 ;  /* 0xff80000036367808 */ /* 0x000fe40006000000 */
[----:B------:R-:W-:Y:S02]  /*2eb0*/  FMNMX R65, R55, R64, !PT ;  /* 0x0000004037417209 */ /* 0x000fe40007800000 */
[----:B------:R-:W-:Y:S02]  /*2ec0*/  FSEL R47, R47, -INF , !P2 ;  /* 0xff8000002f2f7808 */ /* 0x000fe40005000000 */
[----:B------:R-:W-:Y:S01]  /*2ed0*/  FMNMX R64, R54, R65, !PT ;  /* 0x0000004136407209 */ /* 0x000fe20007800000 */
[----:B------:R-:W-:Y:S02]  /*2ee0*/  FADD R68, R59, -R18 ;  /* 0x800000123b447221 */ /* 0x000fe40000000000 */
[----:B------:R0:W-:Y:S02]  /*2ef0*/  MUFU.EX2 R59, R72 ;  /* 0x00000048003b7308 */ /* 0x0001e40000000800 */
[----:B0-----:R-:W-:-:S05]  /*2f00*/  FMNMX R72, R47, R64, !PT ;  /* 0x000000402f487209 */ /* 0x001fca0007800000 */
[----:B------:R-:W0:Y:S01]  /*2f10*/  SHFL.BFLY PT, R73, R72, 0x2, 0x1f ;  /* 0x0c401f0048497f89 */ /* 0x000e2200000e0000 */
[----:B------:R-:W-:-:S04]  /*2f20*/  FADD R65, R63, -R18 ;  /* 0x800000123f417221 */ /* 0x000fc80000000000 */
[----:B------:R-:W-:Y:S01]  /*2f30*/  FMUL R64, R65, 1.4426950216293334961 ;  /* 0x3fb8aa3b41407820 */ /* 0x000fe20000400000 */
[----:B------:R-:W-:Y:S01]  /*2f40*/  FMUL R65, R66, 1.4426950216293334961 ;  /* 0x3fb8aa3b42417820 */ /* 0x000fe20000400000 */
[----:B------:R-:W-:Y:S01]  /*2f50*/  FMUL R66, R67, 1.4426950216293334961 ;  /* 0x3fb8aa3b43427820 */ /* 0x000fe20000400000 */
[----:B------:R-:W-:Y:S01]  /*2f60*/  FMUL R67, R70, 1.4426950216293334961 ;  /* 0x3fb8aa3b46437820 */ /* 0x000fe20000400000 */
[----:B------:R-:W-:Y:S01]  /*2f70*/  FADD R70, R75, -R18 ;  /* 0x800000124b467221 */ /* 0x000fe20000000000 */
[----:B0-----:R-:W-:-:S05]  /*2f80*/  FMNMX R75, R72, R73, !PT ;  /* 0x00000049484b7209 */ /* 0x001fca0007800000 */
[----:B------:R-:W0:Y:S01]  /*2f90*/  SHFL.BFLY PT, R76, R75, 0x1, 0x1f ;  /* 0x0c201f004b4c7f89 */ /* 0x000e2200000e0000 */
[----:B------:R1:W-:Y:S01]  /*2fa0*/  MUFU.EX2 R58, R69 ;  /* 0x00000045003a7308 */ /* 0x0003e20000000800 */
[--C-:B------:R-:W-:Y:S01]  /*2fb0*/  FADD R71, R71, -R18.reuse ;  /* 0x8000001247477221 */ /* 0x100fe20000000000 */
[----:B------:R-:W-:Y:S01]  /*2fc0*/  LOP3.LUT R118, R3, 0x40, RZ, 0x3c, !PT ;  /* 0x0000004003767812 */ /* 0x000fe200078e3cff */
[----:B-1----:R-:W-:Y:S01]  /*2fd0*/  FMUL R69, R68, 1.4426950216293334961 ;  /* 0x3fb8aa3b44457820 */ /* 0x002fe20000400000 */
[----:B------:R-:W-:Y:S01]  /*2fe0*/  FADD R68, R62, -R18 ;  /* 0x800000123e447221 */ /* 0x000fe20000000000 */
[----:B0-----:R-:W-:-:S04]  /*2ff0*/  FMNMX R75, R75, R76, !PT ;  /* 0x0000004c4b4b7209 */ /* 0x001fc80007800000 */
[----:B------:R-:W-:-:S05]  /*3000*/  FMNMX R75, R75, R16, !PT ;  /* 0x000000104b4b7209 */ /* 0x000fca0007800000 */
[--C-:B------:R-:W-:Y:S01]  /*3010*/  FADD R24, R24, -R75.reuse ;  /* 0x8000004b18187221 */ /* 0x100fe20000000000 */
[--C-:B------:R-:W-:Y:S01]  /*3020*/  FADD R20, R20, -R75.reuse ;  /* 0x8000004b14147221 */ /* 0x100fe20000000000 */
[--C-:B------:R-:W-:Y:S02]  /*3030*/  FADD R25, R25, -R75.reuse ;  /* 0x8000004b19197221 */ /* 0x100fe40000000000 */
[----:B------:R-:W-:Y:S01]  /*3040*/  FMUL R24, R24, 1.4426950216293334961 ;  /* 0x3fb8aa3b18187820 */ /* 0x000fe20000400000 */
[----:B------:R-:W-:Y:S01]  /*3050*/  FMUL R110, R20, 1.4426950216293334961 ;  /* 0x3fb8aa3b146e7820 */ /* 0x000fe20000400000 */
[----:B------:R-:W-:Y:S01]  /*3060*/  FMUL R68, R68, 1.4426950216293334961 ;  /* 0x3fb8aa3b44447820 */ /* 0x000fe20000400000 */
[----:B------:R-:W-:Y:S01]  /*3070*/  FMUL R25, R25, 1.4426950216293334961 ;  /* 0x3fb8aa3b19197820 */ /* 0x000fe20000400000 */
[----:B------:R-:W-:Y:S01]  /*3080*/  FADD R78, R78, -R18 ;  /* 0x800000124e4e7221 */ /* 0x000fe20000000000 */
[--C-:B------:R-:W-:Y:S01]  /*3090*/  FADD R15, R15, -R75.reuse ;  /* 0x8000004b0f0f7221 */ /* 0x100fe20000000000 */
[----:B------:R-:W-:Y:S01]  /*30a0*/  FADD R20, R29, -R75 ;  /* 0x8000004b1d147221 */ /* 0x000fe20000000000 */
[----:B------:R0:W-:Y:S01]  /*30b0*/  MUFU.EX2 R63, R68 ;  /* 0x00000044003f7308 */ /* 0x0001e20000000800 */
[----:B---3--:R-:W-:Y:S04]  /*30c0*/  STS.U16 [R3+UR17+0x2000], R43 ;  /* 0x0020002b03007988 */ /* 0x008fe80008000411 */
[----:B--2---:R-:W-:Y:S03]  /*30d0*/  STS.U16 [R3+UR17+0x2400], R40 ;  /* 0x0024002803007988 */ /* 0x004fe60008000411 */
[----:B------:R-:W-:Y:S01]  /*30e0*/  MUFU.EX2 R24, R24 ;  /* 0x0000001800187308 */ /* 0x000fe20000000800 */
[----:B0-----:R-:W-:Y:S01]  /*30f0*/  FMUL R68, R71, 1.4426950216293334961 ;  /* 0x3fb8aa3b47447820 */ /* 0x001fe20000400000 */
[----:B------:R-:W-:Y:S01]  /*3100*/  FMUL R71, R78, 1.4426950216293334961 ;  /* 0x3fb8aa3b4e477820 */ /* 0x000fe20000400000 */
[----:B----4-:R0:W-:Y:S01]  /*3110*/  STS.U16 [R118+UR17+0x2200], R36 ;  /* 0x0022002476007988 */ /* 0x0101e20008000411 */
[----:B------:R-:W-:-:S04]  /*3120*/  FMUL R78, R20, 1.4426950216293334961 ;  /* 0x3fb8aa3b144e7820 */ /* 0x000fc80000400000 */
[----:B------:R-:W1:Y:S01]  /*3130*/  MUFU.EX2 R110, R110 ;  /* 0x0000006e006e7308 */ /* 0x000e620000000800 */
[----:B-----5:R2:W-:Y:S01]  /*3140*/  STS.U16 [R118+UR17+0x2600], R44 ;  /* 0x0026002c76007988 */ /* 0x0205e20008000411 */
[--C-:B------:R-:W-:Y:S01]  /*3150*/  FADD R20, R32, -R75.reuse ;  /* 0x8000004b20147221 */ /* 0x100fe20000000000 */
[--C-:B------:R-:W-:Y:S01]  /*3160*/  FADD R107, R107, -R75.reuse ;  /* 0x8000004b6b6b7221 */ /* 0x100fe20000000000 */
[----:B------:R3:W-:Y:S06]  /*3170*/  MEMBAR.ALL.CTA ;  /* 0x0000000000007992 */ /* 0x0007ec0000008000 */
[----:B---3--:R-:W3:Y:S01]  /*3180*/  FENCE.VIEW.ASYNC.S ;  /* 0x00000000000073c6 */ /* 0x008ee20000000000 */
[----:B------:R4:W5:Y:S01]  /*3190*/  MUFU.EX2 R29, R25 ;  /* 0x00000019001d7308 */ /* 0x0009620000000800 */
[--C-:B------:R-:W-:Y:S01]  /*31a0*/  FADD R33, R33, -R75.reuse ;  /* 0x8000004b21217221 */ /* 0x100fe20000000000 */
[----:B------:R-:W-:Y:S01]  /*31b0*/  FMUL R20, R20, 1.4426950216293334961 ;  /* 0x3fb8aa3b14147820 */ /* 0x000fe20000400000 */
[----:B----4-:R-:W-:Y:S01]  /*31c0*/  FMUL R25, R15, 1.4426950216293334961 ;  /* 0x3fb8aa3b0f197820 */ /* 0x010fe20000400000 */
[----:B------:R-:W-:-:S04]  /*31d0*/  FADD R15, R12, -R75 ;  /* 0x8000004b0c0f7221 */ /* 0x000fc80000000000 */
[----:B------:R-:W4:Y:S01]  /*31e0*/  MUFU.EX2 R32, R78 ;  /* 0x0000004e00207308 */ /* 0x000f220000000800 */
[----:B------:R-:W-:Y:S01]  /*31f0*/  FADD R79, R79, -R18 ;  /* 0x800000124f4f7221 */ /* 0x000fe20000000000 */
[----:B------:R-:W-:Y:S01]  /*3200*/  FMUL R107, R107, 1.4426950216293334961 ;  /* 0x3fb8aa3b6b6b7820 */ /* 0x000fe20000400000 */
[----:B------:R-:W-:-:S05]  /*3210*/  FMUL R33, R33, 1.4426950216293334961 ;  /* 0x3fb8aa3b21217820 */ /* 0x000fca0000400000 */
[----:B------:R0:W-:Y:S01]  /*3220*/  MUFU.EX2 R12, R25 ;  /* 0x00000019000c7308 */ /* 0x0001e20000000800 */
[----:B------:R-:W-:Y:S01]  /*3230*/  FMUL R72, R79, 1.4426950216293334961 ;  /* 0x3fb8aa3b4f487820 */ /* 0x000fe20000400000 */
[--C-:B------:R-:W-:Y:S01]  /*3240*/  FADD R27, R27, -R75.reuse ;  /* 0x8000004b1b1b7221 */ /* 0x100fe20000000000 */
[----:B0-----:R-:W-:-:S05]  /*3250*/  FADD R25, R61, -R75 ;  /* 0x8000004b3d197221 */ /* 0x001fca0000000000 */
[----:B------:R0:W2:Y:S01]  /*3260*/  MUFU.EX2 R111, R20 ;  /* 0x00000014006f7308 */ /* 0x0000a20000000800 */
[----:B------:R-:W-:Y:S01]  /*3270*/  FMUL R25, R25, 1.4426950216293334961 ;  /* 0x3fb8aa3b19197820 */ /* 0x000fe20000400000 */
[----:B------:R-:W-:-:S06]  /*3280*/  FADD R28, R28, -R75 ;  /* 0x8000004b1c1c7221 */ /* 0x000fcc0000000000 */
[----:B------:R-:W3:Y:S01]  /*3290*/  MUFU.EX2 R60, R60 ;  /* 0x0000003c003c7308 */ /* 0x000ee20000000800 */
[----:B0-----:R-:W-:Y:S01]  /*32a0*/  FMUL R20, R27, 1.4426950216293334961 ;  /* 0x3fb8aa3b1b147820 */ /* 0x001fe20000400000 */
[----:B------:R-:W-:-:S06]  /*32b0*/  FADD R77, -R18, R5 ;  /* 0x00000005124d7221 */ /* 0x000fcc0000000100 */
[----:B------:R-:W0:Y:S01]  /*32c0*/  MUFU.EX2 R112, R107 ;  /* 0x0000006b00707308 */ /* 0x000e220000000800 */
[----:B------:R-:W-:Y:S01]  /*32d0*/  FADD R27, -R75, R16 ;  /* 0x000000104b1b7221 */ /* 0x000fe20000000100 */
[----:B------:R-:W-:Y:S01]  /*32e0*/  FADD R74, R74, -R18 ;  /* 0x800000124a4a7221 */ /* 0x000fe20000000000 */
[----:B------:R-:W-:-:S05]  /*32f0*/  FMUL R28, R28, 1.4426950216293334961 ;  /* 0x3fb8aa3b1c1c7820 */ /* 0x000fca0000400000 */
[----:B------:R1:W-:Y:S01]  /*3300*/  MUFU.EX2 R79, R33 ;  /* 0x00000021004f7308 */ /* 0x0003e20000000800 */
[--C-:B------:R-:W-:Y:S01]  /*3310*/  FADD R82, R82, -R18.reuse ;  /* 0x8000001252527221 */ /* 0x100fe20000000000 */
[----:B------:R-:W-:-:S06]  /*3320*/  FADD R83, R83, -R18 ;  /* 0x8000001253537221 */ /* 0x000fcc0000000000 */
[----:B------:R5:W-:Y:S01]  /*3330*/  MUFU.EX2 R84, R25 ;  /* 0x0000001900547308 */ /* 0x000be20000000800 */
[----:B-1----:R-:W-:Y:S01]  /*3340*/  FADD R33, R26, R31 ;  /* 0x0000001f1a217221 */ /* 0x002fe20000000000 */
[--C-:B------:R-:W-:Y:S01]  /*3350*/  FADD R86, R86, -R18.reuse ;  /* 0x8000001256567221 */ /* 0x100fe20000000000 */
[----:B------:R-:W-:Y:S01]  /*3360*/  FADD R87, R87, -R18 ;  /* 0x8000001257577221 */ /* 0x000fe20000000000 */
[--C-:B------:R-:W-:Y:S01]  /*3370*/  FADD R0, R0, -R75.reuse ;  /* 0x8000004b00007221 */ /* 0x100fe20000000000 */
[----:B-----5:R-:W-:Y:S01]  /*3380*/  F2FP.BF16.F32.PACK_AB R25, R31, R26 ;  /* 0x0000001a1f19723e */ /* 0x020fe200000010ff */
[----:B------:R-:W-:Y:S01]  /*3390*/  FADD R26, R24, R110 ;  /* 0x0000006e181a7221 */ /* 0x000fe20000000000 */
[--C-:B------:R-:W-:Y:S01]  /*33a0*/  FADD R9, R9, -R75.reuse ;  /* 0x8000004b09097221 */ /* 0x100fe20000000000 */
[--C-:B------:R-:W-:Y:S01]  /*33b0*/  FADD R17, R17, -R75.reuse ;  /* 0x8000004b11117221 */ /* 0x100fe20000000000 */
[--C-:B------:R-:W-:Y:S01]  /*33c0*/  FADD R104, R104, -R75.reuse ;  /* 0x8000004b68687221 */ /* 0x100fe20000000000 */
[----:B------:R-:W-:Y:S01]  /*33d0*/  FADD R31, R29, R26 ;  /* 0x0000001a1d1f7221 */ /* 0x000fe20000000000 */
[----:B------:R1:W-:Y:S01]  /*33e0*/  MUFU.EX2 R62, R69 ;  /* 0x00000045003e7308 */ /* 0x0003e20000000800 */
[----:B------:R-:W-:Y:S01]  /*33f0*/  FMUL R77, R77, 1.4426950216293334961 ;  /* 0x3fb8aa3b4d4d7820 */ /* 0x000fe20000400000 */
[--C-:B------:R-:W-:Y:S01]  /*3400*/  FADD R48, R48, -R75.reuse ;  /* 0x8000004b30307221 */ /* 0x100fe20000000000 */
        /* <DEDUP_REMOVED lines=13> */
[----:B------:R-:W-:Y:S01]  /*34e0*/  FMUL R113, R27, 1.4426950216293334961 ;  /* 0x3fb8aa3b1b717820 */ /* 0x000fe20000400000 */
[--C-:B------:R-:W-:Y:S01]  /*34f0*/  FADD R54, R54, -R75.reuse ;  /* 0x8000004b36367221 */ /* 0x100fe20000000000 */
[----:B------:R-:W-:Y:S01]  /*3500*/  FADD R47, R47, -R75 ;  /* 0x8000004b2f2f7221 */ /* 0x000fe20000000000 */
[----:B-1----:R-:W-:Y:S01]  /*3510*/  FMUL R69, R74, 1.4426950216293334961 ;  /* 0x3fb8aa3b4a457820 */ /* 0x002fe20000400000 */
[----:B------:R4:W-:Y:S01]  /*3520*/  MUFU.EX2 R78, R28 ;  /* 0x0000001c004e7308 */ /* 0x0009e20000000800 */
[----:B------:R-:W-:Y:S01]  /*3530*/  FMUL R70, R70, 1.4426950216293334961 ;  /* 0x3fb8aa3b46467820 */ /* 0x000fe20000400000 */
        /* <DEDUP_REMOVED lines=9> */
[----:B----4-:R-:W-:Y:S01]  /*35d0*/  FADD R28, R32, R31 ;  /* 0x0000001f201c7221 */ /* 0x010fe20000000000 */
[----:B------:R-:W-:Y:S01]  /*35e0*/  FADD R33, R30, R33 ;  /* 0x000000211e217221 */ /* 0x000fe20000000000 */
        /* <DEDUP_REMOVED lines=16> */
[----:B------:R-:W1:Y:S01]  /*36f0*/  MUFU.EX2 R77, R77 ;  /* 0x0000004d004d7308 */ /* 0x000e620000000800 */
[----:B--2---:R-:W-:Y:S01]  /*3700*/  FADD R115, R111, R28 ;  /* 0x0000001c6f737221 */ /* 0x004fe20000000000 */
[C---:B---3--:R-:W-:Y:S01]  /*3710*/  FADD R33, R60.reuse, R33 ;  /* 0x000000213c217221 */ /* 0x048fe20000000000 */
[----:B------:R-:W-:-:S02]  /*3720*/  F2FP.BF16.F32.PACK_AB R27, R60, R30 ;  /* 0x0000001e3c1b723e */ /* 0x000fc400000010ff */
[----:B0-----:R-:W-:-:S03]  /*3730*/  F2FP.BF16.F32.PACK_AB R28, R112, R111 ;  /* 0x0000006f701c723e */ /* 0x001fc600000010ff */
[----:B------:R-:W0:Y:S08]  /*3740*/  MUFU.EX2 R113, R113 ;  /* 0x0000007100717308 */ /* 0x000e300000000800 */
[----:B------:R-:W2:Y:S08]  /*3750*/  MUFU.EX2 R35, R35 ;  /* 0x0000002300237308 */ /* 0x000eb00000000800 */
[----:B------:R-:W-:Y:S08]  /*3760*/  MUFU.EX2 R76, R86 ;  /* 0x00000056004c7308 */ /* 0x000ff00000000800 */
        /* <DEDUP_REMOVED lines=20> */
[----:B------:R-:W3:Y:S08]  /*38b0*/  MUFU.EX2 R9, R9 ;  /* 0x0000000900097308 */ /* 0x000ef00000000800 */
[----:B------:R-:W4:Y:S08]  /*38c0*/  MUFU.EX2 R15, R15 ;  /* 0x0000000f000f7308 */ /* 0x000f300000000800 */
[----:B------:R-:W-:Y:S08]  /*38d0*/  MUFU.EX2 R17, R17 ;  /* 0x0000001100117308 */ /* 0x000ff00000000800 */
[----:B------:R-:W5:Y:S08]  /*38e0*/  MUFU.EX2 R20, R20 ;  /* 0x0000001400147308 */ /* 0x000f700000000800 */
[----:B------:R-:W-:Y:S08]  /*38f0*/  MUFU.EX2 R80, R48 ;  /* 0x0000003000507308 */ /* 0x000ff00000000800 */
[----:B------:R-:W5:Y:S08]  /*3900*/  MUFU.EX2 R81, R49 ;  /* 0x0000003100517308 */ /* 0x000f700000000800 */
[----:B------:R-:W-:Y:S08]  /*3910*/  MUFU.EX2 R82, R52 ;  /* 0x0000003400527308 */ /* 0x000ff00000000800 */
[----:B------:R-:W5:Y:S08]  /*3920*/  MUFU.EX2 R83, R53 ;  /* 0x0000003500537308 */ /* 0x000f700000000800 */
[----:B------:R-:W-:Y:S08]  /*3930*/  MUFU.EX2 R85, R38 ;  /* 0x0000002600557308 */ /* 0x000ff00000000800 */
[----:B------:R-:W5:Y:S08]  /*3940*/  MUFU.EX2 R86, R39 ;  /* 0x0000002700567308 */ /* 0x000f700000000800 */
[----:B------:R5:W-:Y:S08]  /*3950*/  MUFU.EX2 R87, R37 ;  /* 0x0000002500577308 */ /* 0x000bf00000000800 */
[----:B------:R5:W5:Y:S08]  /*3960*/  MUFU.EX2 R104, R41 ;  /* 0x0000002900687308 */ /* 0x000b700000000800 */
[----:B------:R5:W-:Y:S08]  /*3970*/  MUFU.EX2 R105, R42 ;  /* 0x0000002a00697308 */ /* 0x000bf00000000800 */
[----:B------:R-:W5:Y:S08]  /*3980*/  MUFU.EX2 R106, R46 ;  /* 0x0000002e006a7308 */ /* 0x000f700000000800 */
[----:B------:R5:W-:Y:S08]  /*3990*/  MUFU.EX2 R107, R45 ;  /* 0x0000002d006b7308 */ /* 0x000bf00000000800 */
[----:B------:R-:W5:Y:S08]  /*39a0*/  MUFU.EX2 R108, R51 ;  /* 0x00000033006c7308 */ /* 0x000f700000000800 */
[----:B------:R-:W-:Y:S08]  /*39b0*/  MUFU.EX2 R109, R50 ;  /* 0x00000032006d7308 */ /* 0x000ff00000000800 */
[----:B------:R-:W5:Y:S08]  /*39c0*/  MUFU.EX2 R16, R55 ;  /* 0x0000003700107308 */ /* 0x000f700000000800 */
[----:B------:R-:W-:Y:S08]  /*39d0*/  MUFU.EX2 R60, R54 ;  /* 0x00000036003c7308 */ /* 0x000ff00000000800 */
[----:B------:R5:W5:Y:S01]  /*39e0*/  MUFU.EX2 R111, R47 ;  /* 0x0000002f006f7308 */ /* 0x000b620000000800 */
[----:B------:R-:W-:Y:S01]  /*39f0*/  FADD R30, R34, R33 ;  /* 0x00000021221e7221 */ /* 0x000fe20000000000 */
[----:B------:R-:W-:Y:S01]  /*3a00*/  F2FP.BF16.F32.PACK_AB R26, R32, R29 ;  /* 0x0000001d201a723e */ /* 0x000fe200000010ff */
[-C--:B-1----:R-:W-:Y:S01]  /*3a10*/  FMUL R90, R90, R77.reuse ;  /* 0x0000004d5a5a7220 */ /* 0x082fe20000400000 */
[-C--:B------:R-:W-:Y:S01]  /*3a20*/  FMUL R91, R91, R77.reuse ;  /* 0x0000004d5b5b7220 */ /* 0x080fe20000400000 */
[-C--:B------:R-:W-:Y:S01]  /*3a30*/  FMUL R94, R94, R77.reuse ;  /* 0x0000004d5e5e7220 */ /* 0x080fe20000400000 */
[----:B------:R-:W-:Y:S01]  /*3a40*/  FMUL R95, R95, R77 ;  /* 0x0000004d5f5f7220 */ /* 0x000fe20000400000 */
[-C--:B0-----:R-:W-:Y:S01]  /*3a50*/  FMUL R88, R88, R113.reuse ;  /* 0x0000007158587220 */ /* 0x081fe20000400000 */
[-C--:B------:R-:W-:Y:S01]  /*3a60*/  FMUL R89, R89, R113.reuse ;  /* 0x0000007159597220 */ /* 0x080fe20000400000 */
[-C--:B------:R-:W-:Y:S01]  /*3a70*/  FMUL R92, R92, R113.reuse ;  /* 0x000000715c5c7220 */ /* 0x080fe20000400000 */
[----:B------:R-:W-:Y:S01]  /*3a80*/  FMUL R93, R93, R113 ;  /* 0x000000715d5d7220 */ /* 0x000fe20000400000 */
[C---:B--2---:R-:W-:Y:S01]  /*3a90*/  FADD R117, R35.reuse, R30 ;  /* 0x0000001e23757221 */ /* 0x044fe20000000000 */
[----:B------:R-:W-:-:S02]  /*3aa0*/  F2FP.BF16.F32.PACK_AB R29, R35, R34 ;  /* 0x00000022231d723e */ /* 0x000fc400000010ff */
[----:B------:R-:W-:Y:S02]  /*3ab0*/  F2FP.BF16.F32.PACK_AB R24, R110, R24 ;  /* 0x000000186e18723e */ /* 0x000fe400000010ff */
[----:B---3--:R-:W-:Y:S02]  /*3ac0*/  F2FP.BF16.F32.PACK_AB R30, R9, R0 ;  /* 0x00000000091e723e */ /* 0x008fe400000010ff */
[----:B------:R-:W-:Y:S02]  /*3ad0*/  F2FP.BF16.F32.PACK_AB R31, R13, R8 ;  /* 0x000000080d1f723e */ /* 0x000fe400000010ff */
[----:B----4-:R-:W-:Y:S02]  /*3ae0*/  F2FP.BF16.F32.PACK_AB R32, R15, R12 ;  /* 0x0000000c0f20723e */ /* 0x010fe400000010ff */
[----:B------:R-:W-:Y:S02]  /*3af0*/  F2FP.BF16.F32.PACK_AB R33, R11, R10 ;  /* 0x0000000a0b21723e */ /* 0x000fe400000010ff */
[----:B-----5:R-:W-:-:S02]  /*3b00*/  F2FP.BF16.F32.PACK_AB R34, R20, R17 ;  /* 0x000000111422723e */ /* 0x020fc400000010ff */
[----:B------:R-:W-:Y:S02]  /*3b10*/  F2FP.BF16.F32.PACK_AB R35, R21, R14 ;  /* 0x0000000e1523723e */ /* 0x000fe400000010ff */
[----:B------:R-:W-:Y:S02]  /*3b20*/  F2FP.BF16.F32.PACK_AB R36, R79, R78 ;  /* 0x0000004e4f24723e */ /* 0x000fe400000010ff */
[----:B------:R-:W-:Y:S02]  /*3b30*/  F2FP.BF16.F32.PACK_AB R37, R56, R19 ;  /* 0x000000133825723e */ /* 0x000fe400000010ff */
[----:B------:R-:W-:Y:S02]  /*3b40*/  F2FP.BF16.F32.PACK_AB R38, R81, R80 ;  /* 0x000000505126723e */ /* 0x000fe400000010ff */
[----:B------:R-:W-:Y:S02]  /*3b50*/  F2FP.BF16.F32.PACK_AB R39, R58, R57 ;  /* 0x000000393a27723e */ /* 0x000fe400000010ff */
[----:B------:R-:W-:-:S02]  /*3b60*/  F2FP.BF16.F32.PACK_AB R40, R83, R82 ;  /* 0x000000525328723e */ /* 0x000fc400000010ff */
        /* <DEDUP_REMOVED lines=14> */
[----:B------:R-:W-:Y:S01]  /*3c50*/  F2FP.BF16.F32.PACK_AB R55, R5, R76 ;  /* 0x0000004c0537723e */ /* 0x000fe200000010ff */
[----:B------:R-:W-:Y:S06]  /*3c60*/  BAR.SYNC.DEFER_BLOCKING 0x0 ;  /* 0x0000000000007b1d */ /* 0x000fec0000010000 */
[----:B------:R-:W-:Y:S01]  /*3c70*/  UMOV UR10, UR12 ;  /* 0x0000000c000a7c82 */ /* 0x000fe20008000000 */
[----:B------:R-:W-:Y:S01]  /*3c80*/  UMOV UR11, 0x40000040 ;  /* 0x40000040000b7882 */ /* 0x000fe20000000000 */
[----:B------:R-:W-:-:S06]  /*3c90*/  WARPGROUP.ARRIVE ;  /* 0x00000000000079c5 */ /* 0x000fcc0000000000 */
[----:B------:R-:W-:Y:S03]  /*3ca0*/  HGMMA.64x16x16.F32.BF16 R88, R24, gdesc[UR8], R88 ;  /* 0x0020000818587df0 */ /* 0x000fe60008701858 */
[----:B------:R-:W-:Y:S03]  /*3cb0*/  HGMMA.64x16x16.F32.BF16 R88, R28, gdesc[UR16], R88 ;  /* 0x002000101c587df0 */ /* 0x000fe60008701858 */
[----:B------:R-:W-:Y:S03]  /*3cc0*/  HGMMA.64x16x16.F32.BF16 R88, R32, gdesc[UR20], R88 ;  /* 0x0020001420587df0 */ /* 0x000fe60008701858 */
[----:B------:R-:W-:Y:S01]  /*3cd0*/  HGMMA.64x16x16.F32.BF16 R88, R36, gdesc[UR24], R88 ;  /* 0x0020001824587df0 */ /* 0x000fe20008701858 */
[----:B------:R-:W-:Y:S01]  /*3ce0*/  FADD R115, R112, R115 ;  /* 0x0000007370737221 */ /* 0x000fe20000000000 */
[----:B------:R-:W-:-:S03]  /*3cf0*/  FADD R8, R8, R117 ;  /* 0x0000007508087221 */ /* 0x000fc60000000000 */
[----:B------:R-:W-:Y:S01]  /*3d00*/  FADD R0, R0, R115 ;  /* 0x0000007300007221 */ /* 0x000fe20000000000 */
[----:B------:R-:W-:-:S03]  /*3d10*/  FADD R13, R13, R8 ;  /* 0x000000080d0d7221 */ /* 0x000fc60000000000 */
[----:B------:R-:W-:Y:S01]  /*3d20*/  FADD R9, R9, R0 ;  /* 0x0000000009097221 */ /* 0x000fe20000000000 */
[----:B------:R-:W-:-:S03]  /*3d30*/  FADD R10, R10, R13 ;  /* 0x0000000d0a0a7221 */ /* 0x000fc60000000000 */
[----:B------:R-:W-:Y:S01]  /*3d40*/  FADD R12, R12, R9 ;  /* 0x000000090c0c7221 */ /* 0x000fe20000000000 */
[----:B------:R-:W-:-:S03]  /*3d50*/  FADD R11, R11, R10 ;  /* 0x0000000a0b0b7221 */ /* 0x000fc60000000000 */
[----:B------:R-:W-:Y:S01]  /*3d60*/  FADD R12, R15, R12 ;  /* 0x0000000c0f0c7221 */ /* 0x000fe20000000000 */
[----:B------:R-:W-:Y:S01]  /*3d70*/  HGMMA.64x16x16.F32.BF16 R88, R40, gdesc[UR28], R88 ;  /* 0x0020001c28587df0 */ /* 0x000fe20008701858 */
[----:B------:R-:W-:Y:S02]  /*3d80*/  FADD R14, R14, R11 ;  /* 0x0000000b0e0e7221 */ /* 0x000fe40000000000 */
[----:B------:R-:W-:Y:S02]  /*3d90*/  FADD R17, R17, R12 ;  /* 0x0000000c11117221 */ /* 0x000fe40000000000 */
[----:B------:R-:W-:Y:S02]  /*3da0*/  FADD R14, R21, R14 ;  /* 0x0000000e150e7221 */ /* 0x000fe40000000000 */
[----:B------:R-:W-:Y:S02]  /*3db0*/  FADD R17, R20, R17 ;  /* 0x0000001114117221 */ /* 0x000fe40000000000 */
[----:B------:R-:W-:-:S02]  /*3dc0*/  FADD R19, R19, R14 ;  /* 0x0000000e13137221 */ /* 0x000fc40000000000 */
[----:B------:R-:W-:Y:S02]  /*3dd0*/  FADD R78, R78, R17 ;  /* 0x000000114e4e7221 */ /* 0x000fe40000000000 */
        /* <DEDUP_REMOVED lines=9> */
[----:B------:R-:W-:Y:S01]  /*3e70*/  FADD R82, R83, R82 ;  /* 0x0000005253527221 */ /* 0x000fe20000000000 */
[----:B------:R-:W-:Y:S01]  /*3e80*/  HGMMA.64x16x16.F32.BF16 R88, R44, gdesc[UR32], R88 ;  /* 0x002000202c587df0 */ /* 0x000fe20008701858 */
        /* <DEDUP_REMOVED lines=28> */
[----:B------:R-:W-:-:S03]  /*4050*/  FADD R60, R111, R60 ;  /* 0x0000003c6f3c7221 */ /* 0x000fc60000000000 */
[----:B------:R-:W0:Y:S04]  /*4060*/  SHFL.BFLY PT, R9, R76, 0x2, 0x1f ;  /* 0x0c401f004c097f89 */ /* 0x000e2800000e0000 */
[----:B------:R-:W1:Y:S01]  /*4070*/  SHFL.BFLY PT, R5, R60, 0x2, 0x1f ;  /* 0x0c401f003c057f89 */ /* 0x000e6200000e0000 */
[----:B------:R-:W-:Y:S01]  /*4080*/  UIADD3 UR6, UP0, UR6, 0x80, URZ ;  /* 0x0000008006067890 */ /* 0x000fe2000ff1e03f */
[----:B------:R-:W-:Y:S01]  /*4090*/  HGMMA.64x16x16.F32.BF16 R88, R52, gdesc[UR40], R88, gsb0 ;  /* 0x0020002834587df0 */ /* 0x000fe20008001858 */
[----:B0-----:R-:W-:Y:S01]  /*40a0*/  FADD R9, R76, R9 ;  /* 0x000000094c097221 */ /* 0x001fe20000000000 */
[----:B-1----:R-:W-:-:S04]  /*40b0*/  FADD R5, R60, R5 ;  /* 0x000000053c057221 */ /* 0x002fc80000000000 */
[----:B------:R-:W0:Y:S01]  /*40c0*/  SHFL.BFLY PT, R8, R9, 0x1, 0x1f ;  /* 0x0c201f0009087f89 */ /* 0x000e2200000e0000 */
[----:B------:R-:W-:-:S03]  /*40d0*/  UIADD3.X UR7, URZ, UR7, URZ, UP0, !UPT ;  /* 0x000000073f077290 */ /* 0x000fc600087fe43f */
[----:B------:R-:W1:Y:S01]  /*40e0*/  SHFL.BFLY PT, R0, R5, 0x1, 0x1f ;  /* 0x0c201f0005007f89 */ /* 0x000e6200000e0000 */
[----:B------:R-:W-:-:S04]  /*40f0*/  UISETP.GE.U32.AND UP0, UPT, UR6, UR24, UPT ;  /* 0x000000180600728c */ /* 0x000fc8000bf06070 */
[----:B------:R-:W-:-:S06]  /*4100*/  UISETP.GE.U32.AND.EX UP0, UPT, UR7, URZ, UPT, UP0 ;  /* 0x0000003f0700728c */ /* 0x000fcc000bf06100 */
[----:B------:R-:W-:Y:S01]  /*4110*/  PLOP3.LUT P0, PT, PT, PT, UP0, 0x80, 0x0 ;  /* 0x000000000000781c */ /* 0x000fe20003f0f008 */
[----:B------:R-:W-:Y:S02]  /*4120*/  ULEA UR5, UR15, UR5, 0x7 ;  /* 0x000000050f057291 */ /* 0x000fe4000f8e383f */
[----:B------:R-:W-:Y:S01]  /*4130*/  ULEA UR4, UR13, UR4, 0x7 ;  /* 0x000000040d047291 */ /* 0x000fe2000f8e383f */
[----:B------:R-:W-:Y:S02]  /*4140*/  IMAD.MOV.U32 R16, RZ, RZ, R75 ;  /* 0x000000ffff107224 */ /* 0x000fe400078e004b */
[----:B0-----:R-:W-:Y:S01]  /*4150*/  FADD R8, R9, R8 ;  /* 0x0000000809087221 */ /* 0x001fe20000000000 */
[----:B-1----:R-:W-:-:S03]  /*4160*/  FADD R0, R5, R0 ;  /* 0x0000000005007221 */ /* 0x002fc60000000000 */
[----:B------:R-:W-:Y:S01]  /*4170*/  FFMA R6, R77, R6, R8 ;  /* 0x000000064d067223 */ /* 0x000fe20000000008 */
[----:B------:R-:W-:Y:S01]  /*4180*/  IMAD.MOV.U32 R5, RZ, RZ, R18 ;  /* 0x000000ffff057224 */ /* 0x000fe200078e0012 */
[----:B------:R-:W-:Y:S02]  /*4190*/  WARPGROUP.DEPBAR.LE gsb0, 0x0 ;  /* 0x00008000000079c5 */ /* 0x000fe40000010000 */
[----:B------:R-:W-:Y:S01]  /*41a0*/  FFMA R7, R113, R7, R0 ;  /* 0x0000000771077223 */ /* 0x000fe20000000000 */
[----:B------:R-:W-:Y:S06]  /*41b0*/  @!P0 BRA `(.L_x_1) ;  /* 0xffffffc800888947 */ /* 0x000fec000383ffff */
.L_x_0:
[----:B------:R-:W0:Y:S01]  /*41c0*/  S2R R105, SR_TID.X ;  /* 0x0000000000697919 */ /* 0x000e220000002100 */
[----:B------:R-:W-:Y:S02]  /*41d0*/  IMAD.MOV.U32 R23, RZ, RZ, R6 ;  /* 0x000000ffff177224 */ /* 0x000fe400078e0006 */
[----:B-1----:R-:W-:Y:S01]  /*41e0*/  FMUL R0, R95, 0.25 ;  /* 0x3e8000005f007820 */ /* 0x002fe20000400000 */
[----:B------:R-:W-:Y:S02]  /*41f0*/  IMAD.MOV.U32 R25, RZ, RZ, R7 ;  /* 0x000000ffff197224 */ /* 0x000fe400078e0007 */
[----:B------:R-:W-:Y:S01]  /*4200*/  FMUL R2, R91, 0.25 ;  /* 0x3e8000005b027820 */ /* 0x000fe20000400000 */
[----:B------:R-:W-:Y:S01]  /*4210*/  FMUL R3, R94, 0.25 ;  /* 0x3e8000005e037820 */ /* 0x000fe20000400000 */
[----:B------:R-:W-:Y:S01]  /*4220*/  FSETP.GT.AND P0, PT, |R23|, 8.50705917302346158658e+37, PT ;  /* 0x7e8000001700780b */ /* 0x000fe20003f04200 */
[----:B------:R-:W-:Y:S01]  /*4230*/  FMUL R5, R88, 0.25 ;  /* 0x3e80000058057820 */ /* 0x000fe20000400000 */
[----:B------:R-:W-:Y:S01]  /*4240*/  FSETP.GT.AND P1, PT, |R25|, 8.50705917302346158658e+37, PT ;  /* 0x7e8000001900780b */ /* 0x000fe20003f24200 */
[----:B------:R-:W-:Y:S01]  /*4250*/  BAR.SYNC.DEFER_BLOCKING 0x0 ;  /* 0x0000000000007b1d */ /* 0x000fe20000010000 */
[----:B------:R-:W-:Y:S01]  /*4260*/  FSEL R95, R0, R95, P0 ;  /* 0x0000005f005f7208 */ /* 0x000fe20000000000 */
[----:B------:R-:W-:Y:S01]  /*4270*/  FMUL R0, R93, 0.25 ;  /* 0x3e8000005d007820 */ /* 0x000fe20000400000 */
[----:B------:R-:W-:-:S02]  /*4280*/  FSEL R91, R2, R91, P0 ;  /* 0x0000005b025b7208 */ /* 0x000fc40000000000 */
[----:B------:R-:W-:-:S03]  /*4290*/  FSETP.GEU.AND P2, PT, R25, 1.175494350822287508e-38, PT ;  /* 0x008000001900780b */ /* 0x000fc60003f4e000 */
[----:B------:R-:W1:Y:S01]  /*42a0*/  LDC R30, c[0x0][0x278] ;  /* 0x00009e00ff1e7b82 */ /* 0x000e620000000800 */
[----:B------:R-:W-:Y:S01]  /*42b0*/  FSEL R93, R0, R93, P1 ;  /* 0x0000005d005d7208 */ /* 0x000fe20000800000 */
[----:B------:R-:W-:Y:S01]  /*42c0*/  FMUL R0, R89, 0.25 ;  /* 0x3e80000059007820 */ /* 0x000fe20000400000 */
[----:B------:R-:W-:Y:S01]  /*42d0*/  FSEL R11, R3, R94, P0 ;  /* 0x0000005e030b7208 */ /* 0x000fe20000000000 */
[----:B------:R-:W-:Y:S01]  /*42e0*/  FMUL R3, R90, 0.25 ;  /* 0x3e8000005a037820 */ /* 0x000fe20000400000 */
[----:B------:R-:W-:Y:S01]  /*42f0*/  FSETP.GEU.AND P3, PT, R23, 1.175494350822287508e-38, PT ;  /* 0x008000001700780b */ /* 0x000fe20003f6e000 */
[----:B------:R-:W2:Y:S01]  /*4300*/  S2R R104, SR_CTAID.X ;  /* 0x0000000000687919 */ /* 0x000ea20000002500 */
[----:B------:R-:W-:Y:S01]  /*4310*/  FSEL R89, R0, R89, P1 ;  /* 0x0000005900597208 */ /* 0x000fe20000800000 */
[----:B------:R-:W-:Y:S01]  /*4320*/  FMUL R0, R25, 8388608 ;  /* 0x4b00000019007820 */ /* 0x000fe20000400000 */
[----:B------:R-:W-:Y:S01]  /*4330*/  FSEL R15, R3, R90, P0 ;  /* 0x0000005a030f7208 */ /* 0x000fe20000000000 */
[----:B------:R-:W-:Y:S01]  /*4340*/  FMUL R3, R92, 0.25 ;  /* 0x3e8000005c037820 */ /* 0x000fe20000400000 */
[----:B------:R-:W-:Y:S01]  /*4350*/  FSEL R17, R5, R88, P1 ;  /* 0x0000005805117208 */ /* 0x000fe20000800000 */
[----:B------:R-:W3:Y:S01]  /*4360*/  LDC.64 R26, c[0x0][0x228] ;  /* 0x00008a00ff1a7b82 */ /* 0x000ee20000000a00 */
[----:B------:R-:W-:Y:S01]  /*4370*/  FSEL R22, R0, R25, !P2 ;  /* 0x0000001900167208 */ /* 0x000fe20005000000 */
[----:B------:R-:W-:Y:S01]  /*4380*/  ULDC.64 UR4, c[0x0][0x270] ;  /* 0x00009c0000047ab9 */ /* 0x000fe20000000a00 */
[----:B------:R-:W-:Y:S01]  /*4390*/  FSEL R13, R3, R92, P1 ;  /* 0x0000005c030d7208 */ /* 0x000fe20000800000 */
[----:B------:R-:W-:Y:S01]  /*43a0*/  UIMAD UR4, UR16, UR4, URZ ;  /* 0x00000004100472a4 */ /* 0x000fe2000f8e023f */
[C---:B0-----:R-:W-:Y:S01]  /*43b0*/  LOP3.LUT R4, R105.reuse, 0x7, RZ, 0xc0, !PT ;  /* 0x0000000769047812 */ /* 0x041fe200078ec0ff */
[C---:B------:R-:W-:Y:S01]  /*43c0*/  IMAD.SHL.U32 R2, R105.reuse, 0x4, RZ ;  /* 0x0000000469027824 */ /* 0x040fe200078e00ff */
[----:B------:R-:W-:Y:S01]  /*43d0*/  LOP3.LUT R10, R105, 0x8, RZ, 0xc0, !PT ;  /* 0x00000008690a7812 */ /* 0x000fe200078ec0ff */
[----:B------:R-:W-:Y:S01]  /*43e0*/  VIADD R0, R22, 0xc0cafb0d ;  /* 0xc0cafb0d16007836 */ /* 0x000fe20000000000 */
[----:B------:R-:W-:Y:S01]  /*43f0*/  LEA R7, R4, UR17, 0x4 ;  /* 0x0000001104077c11 */ /* 0x000fe2000f8e20ff */
[----:B------:R-:W-:Y:S01]  /*4400*/  USHF.L.U32 UR6, UR4, 0x1, URZ ;  /* 0x0000000104067899 */ /* 0x000fe2000800063f */
[----:B------:R-:W-:-:S02]  /*4410*/  LOP3.LUT R2, R2, 0x3c0, RZ, 0xc0, !PT ;  /* 0x000003c002027812 */ /* 0x000fc400078ec0ff */
[----:B------:R-:W-:Y:S01]  /*4420*/  LOP3.LUT R3, R0, 0xff800000, RZ, 0xc0, !PT ;  /* 0xff80000000037812 */ /* 0x000fe200078ec0ff */
[--C-:B------:R-:W-:Y:S01]  /*4430*/  IMAD R9, R4, -0x8, R7.reuse ;  /* 0xfffffff804097824 */ /* 0x100fe200078e0207 */
[----:B------:R-:W-:Y:S01]  /*4440*/  FSETP.GEU.AND P5, PT, |R25|, 1.175494350822287508e-38, PT ;  /* 0x008000001900780b */ /* 0x000fe20003fae200 */
[----:B------:R-:W-:Y:S01]  /*4450*/  IMAD R19, R10, 0x200, R7 ;  /* 0x000002000a137824 */ /* 0x000fe200078e0207 */
[C---:B------:R-:W-:Y:S01]  /*4460*/  FSETP.GEU.AND P4, PT, |R23|.reuse, 1.175494350822287508e-38, PT ;  /* 0x008000001700780b */ /* 0x040fe20003f8e200 */
[----:B------:R-:W-:Y:S02]  /*4470*/  IMAD.IADD R21, R2, 0x1, R9 ;  /* 0x0000000102157824 */ /* 0x000fe400078e0209 */
[----:B------:R-:W-:Y:S01]  /*4480*/  FMUL R2, R23, 8388608 ;  /* 0x4b00000017027820 */ /* 0x000fe20000400000 */
[----:B------:R-:W-:Y:S01]  /*4490*/  LOP3.LUT R4, R105, 0x1f0, RZ, 0xc0, !PT ;  /* 0x000001f069047812 */ /* 0x000fe200078ec0ff */
[----:B------:R-:W-:Y:S01]  /*44a0*/  @P1 FMUL R25, R25, 0.25 ;  /* 0x3e80000019191820 */ /* 0x000fe20000400000 */
[----:B------:R-:W-:-:S02]  /*44b0*/  FSEL R6, RZ, -23, P3 ;  /* 0xc1b80000ff067808 */ /* 0x000fc40001800000 */
[----:B------:R-:W-:Y:S01]  /*44c0*/  FSEL R28, R2, R23, !P3 ;  /* 0x00000017021c7208 */ /* 0x000fe20005800000 */
[----:B------:R-:W-:Y:S01]  /*44d0*/  IMAD R20, R4, 0x8, R19 ;  /* 0x0000000804147824 */ /* 0x000fe200078e0213 */
[----:B------:R-:W-:Y:S01]  /*44e0*/  FSEL R2, RZ, -23, P2 ;  /* 0xc1b80000ff027808 */ /* 0x000fe20001000000 */
[----:B------:R-:W-:Y:S01]  /*44f0*/  @P0 FMUL R23, R23, 0.25 ;  /* 0x3e80000017170820 */ /* 0x000fe20000400000 */
[----:B------:R-:W-:Y:S01]  /*4500*/  LEA.HI R0, R10, R21, RZ, 0x1f ;  /* 0x000000150a007211 */ /* 0x000fe200078ff8ff */
[----:B------:R-:W-:Y:S02]  /*4510*/  VIADD R5, R28, 0xc0cafb0d ;  /* 0xc0cafb0d1c057836 */ /* 0x000fe40000000000 */
[----:B------:R-:W-:Y:S01]  /*4520*/  @!P5 FMUL R25, R25, 16777216 ;  /* 0x4b8000001919d820 */ /* 0x000fe20000400000 */
[----:B------:R-:W-:Y:S01]  /*4530*/  @!P4 FMUL R23, R23, 16777216 ;  /* 0x4b8000001717c820 */ /* 0x000fe20000400000 */
[----:B------:R-:W-:Y:S01]  /*4540*/  @!P5 FMUL R93, R93, 16777216 ;  /* 0x4b8000005d5dd820 */ /* 0x000fe20000400000 */
[----:B------:R-:W-:Y:S01]  /*4550*/  @!P5 FMUL R13, R13, 16777216 ;  /* 0x4b8000000d0dd820 */ /* 0x000fe20000400000 */
[----:B------:R-:W-:Y:S01]  /*4560*/  LOP3.LUT R7, R5, 0xff800000, RZ, 0xc0, !PT ;  /* 0xff80000005077812 */ /* 0x000fe200078ec0ff */
[----:B------:R-:W0:Y:S01]  /*4570*/  MUFU.RCP R8, R25 ;  /* 0x0000001900087308 */ /* 0x000e220000001000 */
[----:B------:R-:W-:Y:S01]  /*4580*/  I2FP.F32.S32 R5, R3 ;  /* 0x0000000300057245 */ /* 0x000fe20000201400 */
[----:B------:R-:W-:Y:S01]  /*4590*/  IMAD.IADD R3, R22, 0x1, -R3 ;  /* 0x0000000116037824 */ /* 0x000fe200078e0a03 */
[----:B------:R-:W-:Y:S01]  /*45a0*/  I2FP.F32.S32 R9, R7 ;  /* 0x0000000700097245 */ /* 0x000fe20000201400 */
[----:B------:R-:W-:-:S02]  /*45b0*/  IMAD.IADD R7, R28, 0x1, -R7 ;  /* 0x000000011c077824 */ /* 0x000fc400078e0a07 */
[----:B------:R-:W-:Y:S01]  /*45c0*/  @!P5 FMUL R89, R89, 16777216 ;  /* 0x4b8000005959d820 */ /* 0x000fe20000400000 */
[----:B------:R-:W-:Y:S01]  /*45d0*/  FFMA.FTZ R2, R5, 1.1920928955078125e-07, R2 ;  /* 0x3400000005027823 */ /* 0x000fe20000010002 */
[----:B------:R-:W-:Y:S02]  /*45e0*/  IMAD.MOV.U32 R5, RZ, RZ, 0x3dc6b27f ;  /* 0x3dc6b27fff057424 */ /* 0x000fe400078e00ff */
[----:B------:R-:W-:Y:S01]  /*45f0*/  FADD R3, R3, -1 ;  /* 0xbf80000003037421 */ /* 0x000fe20000000000 */
[----:B------:R-:W-:Y:S01]  /*4600*/  FADD R10, R7, -1 ;  /* 0xbf800000070a7421 */ /* 0x000fe20000000000 */
[----:B------:R-:W-:Y:S01]  /*4610*/  FFMA.FTZ R9, R9, 1.1920928955078125e-07, R6 ;  /* 0x3400000009097823 */ /* 0x000fe20000010006 */
[----:B------:R-:W-:Y:S01]  /*4620*/  @!P5 FMUL R17, R17, 16777216 ;  /* 0x4b8000001111d820 */ /* 0x000fe20000400000 */
[-C--:B------:R-:W-:Y:S01]  /*4630*/  FFMA.FTZ R4, R3, R5.reuse, -0.16845393180847167969 ;  /* 0xbe2c7f3003047423 */ /* 0x080fe20000010005 */
[C---:B------:R-:W-:Y:S01]  /*4640*/  FFMA.FTZ R5, R10.reuse, R5, -0.16845393180847167969 ;  /* 0xbe2c7f300a057423 */ /* 0x040fe20000010005 */
[----:B------:R-:W4:Y:S01]  /*4650*/  MUFU.RCP R6, R23 ;  /* 0x0000001700067308 */ /* 0x000f220000001000 */
[----:B------:R-:W-:Y:S01]  /*4660*/  @!P4 FMUL R95, R95, 16777216 ;  /* 0x4b8000005f5fc820 */ /* 0x000fe20000400000 */
[----:B------:R-:W-:Y:S01]  /*4670*/  FFMA.FTZ R4, R3, R4, 0.1716887056827545166 ;  /* 0x3e2fcf2a03047423 */ /* 0x000fe20000010004 */
[C---:B------:R-:W-:Y:S01]  /*4680*/  FFMA.FTZ R5, R10.reuse, R5, 0.1716887056827545166 ;  /* 0x3e2fcf2a0a057423 */ /* 0x040fe20000010005 */
[----:B------:R-:W-:Y:S01]  /*4690*/  @!P4 FMUL R11, R11, 16777216 ;  /* 0x4b8000000b0bc820 */ /* 0x000fe20000400000 */
[----:B------:R-:W-:Y:S01]  /*46a0*/  @!P4 FMUL R91, R91, 16777216 ;  /* 0x4b8000005b5bc820 */ /* 0x000fe20000400000 */
[----:B------:R-:W-:Y:S01]  /*46b0*/  FFMA.FTZ R4, R3, R4, -0.17900948226451873779 ;  /* 0xbe374e4303047423 */ /* 0x000fe20000010004 */
[----:B------:R-:W-:Y:S01]  /*46c0*/  FFMA.FTZ R5, R10, R5, -0.17900948226451873779 ;  /* 0xbe374e430a057423 */ /* 0x000fe20000010005 */
[----:B------:R-:W-:Y:S01]  /*46d0*/  @!P4 FMUL R15, R15, 16777216 ;  /* 0x4b8000000f0fc820 */ /* 0x000fe20000400000 */
[----:B0-----:R-:W-:Y:S01]  /*46e0*/  FMUL R93, R8, R93 ;  /* 0x0000005d085d7220 */ /* 0x001fe20000400000 */
[C---:B------:R-:W-:Y:S01]  /*46f0*/  FFMA.FTZ R4, R3.reuse, R4, 0.20512372255325317383 ;  /* 0x3e520bf403047423 */ /* 0x040fe20000010004 */
[----:B------:R-:W-:Y:S01]  /*4700*/  FFMA.FTZ R5, R10, R5, 0.20512372255325317383 ;  /* 0x3e520bf40a057423 */ /* 0x000fe20000010005 */
[C---:B------:R-:W-:Y:S01]  /*4710*/  FMUL R13, R8.reuse, R13 ;  /* 0x0000000d080d7220 */ /* 0x040fe20000400000 */
[----:B------:R-:W-:Y:S01]  /*4720*/  FMUL R16, R8, R89 ;  /* 0x0000005908107220 */ /* 0x000fe20000400000 */
[C---:B------:R-:W-:Y:S01]  /*4730*/  FFMA.FTZ R4, R3.reuse, R4, -0.24046532809734344482 ;  /* 0xbe763c8b03047423 */ /* 0x040fe20000010004 */
[----:B------:R-:W-:Y:S01]  /*4740*/  FFMA.FTZ R5, R10, R5, -0.24046532809734344482 ;  /* 0xbe763c8b0a057423 */ /* 0x000fe20000010005 */
[----:B------:R-:W-:Y:S01]  /*4750*/  FMUL R8, R8, R17 ;  /* 0x0000001108087220 */ /* 0x000fe20000400000 */
[----:B----4-:R-:W-:Y:S01]  /*4760*/  FMUL R95, R6, R95 ;  /* 0x0000005f065f7220 */ /* 0x010fe20000400000 */
[C---:B------:R-:W-:Y:S01]  /*4770*/  FFMA.FTZ R4, R3.reuse, R4, 0.28857114911079406738 ;  /* 0x3e93bf9903047423 */ /* 0x040fe20000010004 */
[----:B------:R-:W-:Y:S01]  /*4780*/  FFMA.FTZ R5, R10, R5, 0.28857114911079406738 ;  /* 0x3e93bf990a057423 */ /* 0x000fe20000010005 */
[C---:B------:R-:W-:Y:S01]  /*4790*/  FMUL R11, R6.reuse, R11 ;  /* 0x0000000b060b7220 */ /* 0x040fe20000400000 */
[C---:B------:R-:W-:Y:S01]  /*47a0*/  FMUL R12, R6.reuse, R91 ;  /* 0x0000005b060c7220 */ /* 0x040fe20000400000 */
[----:B------:R-:W-:Y:S01]  /*47b0*/  FFMA.FTZ R4, R3, R4, -0.36067417263984680176 ;  /* 0xbeb8aa4903047423 */ /* 0x000fe20000010004 */
[----:B------:R-:W-:Y:S01]  /*47c0*/  FMUL R14, R6, R15 ;  /* 0x0000000f060e7220 */ /* 0x000fe20000400000 */
[----:B------:R-:W-:Y:S01]  /*47d0*/  FFMA.FTZ R7, R10, R5, -0.36067417263984680176 ;  /* 0xbeb8aa490a077423 */ /* 0x000fe20000010005 */
[----:B------:R-:W-:Y:S01]  /*47e0*/  F2FP.BF16.F32.PACK_AB R5, R93, R16 ;  /* 0x000000105d05723e */ /* 0x000fe200000010ff */
[----:B------:R-:W-:Y:S01]  /*47f0*/  FFMA.FTZ R6, R3, R4, 0.48089820146560668945 ;  /* 0x3ef6384a03067423 */ /* 0x000fe20000010004 */
[----:B------:R-:W-:-:S02]  /*4800*/  F2FP.BF16.F32.PACK_AB R4, R13, R8 ;  /* 0x000000080d04723e */ /* 0x000fc400000010ff */
[----:B------:R-:W-:Y:S01]  /*4810*/  SHF.R.U32.HI R13, RZ, 0x8, R105 ;  /* 0x00000008ff0d7819 */ /* 0x000fe20000011669 */
[----:B------:R-:W-:Y:S01]  /*4820*/  FFMA.FTZ R8, R3, R6, -0.72134751081466674805 ;  /* 0xbf38aa3b03087423 */ /* 0x000fe20000010006 */
[----:B------:R-:W-:Y:S01]  /*4830*/  F2FP.BF16.F32.PACK_AB R6, R11, R14 ;  /* 0x0000000e0b06723e */ /* 0x000fe200000010ff */
[C---:B------:R-:W-:Y:S01]  /*4840*/  FFMA.FTZ R11, R10.reuse, R7, 0.48089820146560668945 ;  /* 0x3ef6384a0a0b7423 */ /* 0x040fe20000010007 */
[----:B------:R-:W-:Y:S01]  /*4850*/  F2FP.BF16.F32.PACK_AB R7, R95, R12 ;  /* 0x0000000c5f07723e */ /* 0x000fe200000010ff */
[----:B------:R-:W-:Y:S01]  /*4860*/  FMUL R8, R3, R8 ;  /* 0x0000000803087220 */ /* 0x000fe20000400000 */
[----:B------:R-:W-:Y:S01]  /*4870*/  SGXT.U32 R13, R13, 0x1 ;  /* 0x000000010d0d781a */ /* 0x000fe20000000000 */
[----:B------:R-:W-:Y:S01]  /*4880*/  FFMA.FTZ R11, R10, R11, -0.72134751081466674805 ;  /* 0xbf38aa3b0a0b7423 */ /* 0x000fe2000001000b */
[----:B------:R-:W-:Y:S01]  /*4890*/  ISETP.GE.U32.AND P1, PT, R22, 0x7f800000, PT ;  /* 0x7f8000001600780c */ /* 0x000fe20003f26070 */
[----:B------:R-:W-:Y:S01]  /*48a0*/  STSM.16.M88.4 [R20], R4 ;  /* 0x0000000414007844 */ /* 0x000fe20000000200 */
[----:B------:R-:W-:Y:S01]  /*48b0*/  FMUL R8, R3, R8 ;  /* 0x0000000803087220 */ /* 0x000fe20000400000 */
[----:B------:R-:W-:Y:S01]  /*48c0*/  FMUL R11, R10, R11 ;  /* 0x0000000b0a0b7220 */ /* 0x000fe20000400000 */
[----:B-1----:R-:W-:Y:S01]  /*48d0*/  IMAD R13, R13, R30, RZ ;  /* 0x0000001e0d0d7224 */ /* 0x002fe200078e02ff */
[----:B------:R-:W-:Y:S01]  /*48e0*/  BAR.SYNC.DEFER_BLOCKING 0x0 ;  /* 0x0000000000007b1d */ /* 0x000fe20000010000 */
[----:B------:R-:W-:Y:S01]  /*48f0*/  FFMA.FTZ R3, R3, 1.4426950216293334961, R8 ;  /* 0x3fb8aa3b03037823 */ /* 0x000fe20000010008 */
[----:B------:R-:W-:-:S02]  /*4900*/  IMAD.SHL.U32 R8, R105, 0x10, RZ ;  /* 0x0000001069087824 */ /* 0x000fc400078e00ff */
[----:B------:R-:W-:Y:S01]  /*4910*/  FMUL R11, R10, R11 ;  /* 0x0000000b0a0b7220 */ /* 0x000fe20000400000 */
[----:B------:R-:W-:Y:S01]  /*4920*/  ISETP.GE.U32.AND P2, PT, R28, 0x7f800000, PT ;  /* 0x7f8000001c00780c */ /* 0x000fe20003f46070 */
[----:B------:R-:W-:Y:S01]  /*4930*/  FADD R19, R2, R3 ;  /* 0x0000000302137221 */ /* 0x000fe20000000000 */
[----:B--2---:R-:W-:Y:S01]  /*4940*/  PRMT R104, R105, 0x6540, R104 ;  /* 0x0000654069687816 */ /* 0x004fe20000000068 */
[----:B------:R-:W-:Y:S01]  /*4950*/  FFMA.FTZ R10, R10, 1.4426950216293334961, R11 ;  /* 0x3fb8aa3b0a0a7823 */ /* 0x000fe2000001000b */
[----:B------:R-:W-:Y:S01]  /*4960*/  LOP3.LUT R8, R8, 0x1ff0, RZ, 0xc0, !PT ;  /* 0x00001ff008087812 */ /* 0x000fe200078ec0ff */
[----:B------:R-:W-:Y:S01]  /*4970*/  IMAD R11, R30, 0x2, R13 ;  /* 0x000000021e0b7824 */ /* 0x000fe200078e020d */
[----:B------:R-:W-:Y:S01]  /*4980*/  FSETP.NEU.AND P0, PT, R22, RZ, PT ;  /* 0x000000ff1600720b */ /* 0x000fe20003f0d000 */
[----:B------:R-:W-:Y:S02]  /*4990*/  @P1 IMAD.MOV.U32 R3, RZ, RZ, 0x7f800000 ;  /* 0x7f800000ff031424 */ /* 0x000fe400078e00ff */
[----:B------:R-:W-:Y:S01]  /*49a0*/  FADD R24, R9, R10 ;  /* 0x0000000a09187221 */ /* 0x000fe20000000000 */
[----:B------:R-:W-:-:S02]  /*49b0*/  IMAD R15, R30, 0x2, R11 ;  /* 0x000000021e0f7824 */ /* 0x000fc400078e020b */
[----:B------:R-:W-:Y:S02]  /*49c0*/  IMAD R2, R104, UR5, RZ ;  /* 0x0000000568027c24 */ /* 0x000fe4000f8e02ff */
[----:B------:R-:W-:Y:S01]  /*49d0*/  @P1 FFMA.FTZ R19, R22, R3, +INF ;  /* 0x7f80000016131423 */ /* 0x000fe20000010003 */
[----:B------:R-:W-:Y:S01]  /*49e0*/  IMAD R17, R30, 0x2, R15 ;  /* 0x000000021e117824 */ /* 0x000fe200078e020f */
[----:B------:R-:W-:Y:S01]  /*49f0*/  UIMAD.WIDE UR4, UR4, 0x2, URZ ;  /* 0x00000002040478a5 */ /* 0x000fe2000f8e023f */
[----:B------:R-:W-:Y:S01]  /*4a00*/  IMAD.SHL.U32 R3, R2, 0x2, RZ ;  /* 0x0000000202037824 */ /* 0x000fe200078e00ff */
[----:B------:R-:W-:Y:S01]  /*4a10*/  FSETP.NEU.AND P1, PT, R28, RZ, PT ;  /* 0x000000ff1c00720b */ /* 0x000fe20003f2d000 */
[----:B------:R-:W-:Y:S02]  /*4a20*/  IMAD R21, R30, 0x2, R17 ;  /* 0x000000021e157824 */ /* 0x000fe400078e0211 */
[----:B------:R-:W-:Y:S01]  /*4a30*/  @P2 IMAD.MOV.U32 R9, RZ, RZ, 0x7f800000 ;  /* 0x7f800000ff092424 */ /* 0x000fe200078e00ff */
[----:B------:R0:W1:Y:S01]  /*4a40*/  LDS.128 R4, [R8+UR17] ;  /* 0x0000001108047984 */ /* 0x0000620008000c00 */
[----:B------:R-:W-:Y:S01]  /*4a50*/  IMAD.HI R2, R2, 0x2, RZ ;  /* 0x0000000202027827 */ /* 0x000fe200078e02ff */
[----:B---3--:R-:W-:-:S03]  /*4a60*/  IADD3 R22, P3, P4, R3, UR6, R26 ;  /* 0x0000000603167c10 */ /* 0x008fc6000fc7e01a */
[----:B------:R-:W-:Y:S01]  /*4a70*/  @P2 FFMA.FTZ R24, R28, R9, +INF ;  /* 0x7f8000001c182423 */ /* 0x000fe20000010009 */
[----:B------:R-:W-:Y:S01]  /*4a80*/  ULDC UR4, c[0x0][0x27c] ;  /* 0x00009f0000047ab9 */ /* 0x000fe20000000800 */
[----:B------:R-:W-:Y:S01]  /*4a90*/  IMAD R23, R30, 0x2, R21 ;  /* 0x000000021e177824 */ /* 0x000fe200078e0215 */
[----:B------:R-:W-:Y:S01]  /*4aa0*/  IADD3.X R28, R2, UR5, R27, P3, P4 ;  /* 0x00000005021c7c10 */ /* 0x000fe20009fe841b */
[----:B------:R-:W-:Y:S01]  /*4ab0*/  UIMAD UR4, UR16, UR4, URZ ;  /* 0x00000004100472a4 */ /* 0x000fe2000f8e023f */
[-C--:B------:R-:W-:Y:S01]  /*4ac0*/  LEA R2, P3, R13, R22.reuse, 0x1 ;  /* 0x000000160d027211 */ /* 0x080fe200078608ff */
[C---:B------:R-:W-:Y:S01]  /*4ad0*/  IMAD R25, R30.reuse, 0x2, R23 ;  /* 0x000000021e197824 */ /* 0x040fe200078e0217 */
[-C--:B0-----:R-:W-:Y:S01]  /*4ae0*/  LEA R8, P6, R11, R22.reuse, 0x1 ;  /* 0x000000160b087211 */ /* 0x081fe200078c08ff */
[----:B------:R-:W-:Y:S01]  /*4af0*/  USHF.L.U32 UR6, UR4, 0x2, URZ ;  /* 0x0000000204067899 */ /* 0x000fe2000800063f */
[----:B------:R-:W-:Y:S01]  /*4b00*/  LEA R10, P5, R15, R22, 0x1 ;  /* 0x000000160f0a7211 */ /* 0x000fe200078a08ff */
[----:B------:R-:W-:Y:S01]  /*4b10*/  IMAD R26, R30, 0x2, R25 ;  /* 0x000000021e1a7824 */ /* 0x000fe200078e0219 */
[-C--:B------:R-:W-:Y:S01]  /*4b20*/  LEA.HI.X.SX32 R3, R13, R28.reuse, 0x1, P3 ;  /* 0x0000001c0d037211 */ /* 0x080fe200018f0eff */
[----:B------:R-:W-:Y:S01]  /*4b30*/  UIMAD.WIDE UR4, UR4, 0x4, URZ ;  /* 0x00000004040478a5 */ /* 0x000fe2000f8e023f */
[----:B------:R-:W-:-:S02]  /*4b40*/  LEA.HI.X.SX32 R9, R11, R28, 0x1, P6 ;  /* 0x0000001c0b097211 */ /* 0x000fc400030f0eff */
[----:B------:R-:W-:Y:S02]  /*4b50*/  LEA R12, P2, R17, R22, 0x1 ;  /* 0x00000016110c7211 */ /* 0x000fe400078408ff */
[----:B------:R-:W-:Y:S02]  /*4b60*/  LEA.HI.X.SX32 R11, R15, R28, 0x1, P5 ;  /* 0x0000001c0f0b7211 */ /* 0x000fe400028f0eff */
[-C--:B------:R-:W-:Y:S02]  /*4b70*/  LEA R14, P4, R21, R22.reuse, 0x1 ;  /* 0x00000016150e7211 */ /* 0x080fe400078808ff */
[-C--:B------:R-:W-:Y:S02]  /*4b80*/  LEA R16, P3, R23, R22.reuse, 0x1 ;  /* 0x0000001617107211 */ /* 0x080fe400078608ff */
[-C--:B------:R-:W-:Y:S02]  /*4b90*/  LEA R20, P6, R25, R22.reuse, 0x1 ;  /* 0x0000001619147211 */ /* 0x080fe400078c08ff */
[----:B------:R-:W-:-:S02]  /*4ba0*/  LEA R22, P5, R26, R22, 0x1 ;  /* 0x000000161a167211 */ /* 0x000fc400078a08ff */
[-C--:B------:R-:W-:Y:S02]  /*4bb0*/  LEA.HI.X.SX32 R13, R17, R28.reuse, 0x1, P2 ;  /* 0x0000001c110d7211 */ /* 0x080fe400010f0eff */
[-C--:B------:R-:W-:Y:S02]  /*4bc0*/  LEA.HI.X.SX32 R15, R21, R28.reuse, 0x1, P4 ;  /* 0x0000001c150f7211 */ /* 0x080fe400020f0eff */
[-C--:B------:R-:W-:Y:S02]  /*4bd0*/  LEA.HI.X.SX32 R17, R23, R28.reuse, 0x1, P3 ;  /* 0x0000001c17117211 */ /* 0x080fe400018f0eff */
[-C--:B------:R-:W-:Y:S02]  /*4be0*/  LEA.HI.X.SX32 R21, R25, R28.reuse, 0x1, P6 ;  /* 0x0000001c19157211 */ /* 0x080fe400030f0eff */
[----:B------:R-:W-:Y:S01]  /*4bf0*/  LEA.HI.X.SX32 R23, R26, R28, 0x1, P5 ;  /* 0x0000001c1a177211 */ /* 0x000fe200028f0eff */
[----:B-1----:R0:W-:Y:S01]  /*4c00*/  STG.E.U16 desc[UR20][R2.64], R4 ;  /* 0x0000000402007986 */ /* 0x0021e2000c101514 */
[----:B------:R-:W-:Y:S01]  /*4c10*/  PRMT R25, R6, 0x7632, R25 ;  /* 0x0000763206197816 */ /* 0x000fe20000000019 */
[----:B------:R-:W1:Y:S01]  /*4c20*/  LDC.64 R26, c[0x0][0x230] ;  /* 0x00008c00ff1a7b82 */ /* 0x000e620000000a00 */
[----:B------:R-:W-:Y:S01]  /*4c30*/  PRMT R28, R7, 0x7632, R28 ;  /* 0x00007632071c7816 */ /* 0x000fe2000000001c */
[----:B------:R2:W-:Y:S01]  /*4c40*/  STG.E.U16 desc[UR20][R8.64], R5 ;  /* 0x0000000508007986 */ /* 0x0005e2000c101514 */
[----:B------:R-:W-:-:S03]  /*4c50*/  LOP3.LUT P2, RZ, R105, 0x100, RZ, 0xc0, !PT ;  /* 0x0000010069ff7812 */ /* 0x000fc6000784c0ff */
[----:B------:R3:W-:Y:S04]  /*4c60*/  STG.E.U16 desc[UR20][R10.64], R6 ;  /* 0x000000060a007986 */ /* 0x0007e8000c101514 */
[----:B------:R4:W-:Y:S01]  /*4c70*/  STG.E.U16 desc[UR20][R12.64], R7 ;  /* 0x000000070c007986 */ /* 0x0009e2000c101514 */
[----:B0-----:R-:W-:Y:S02]  /*4c80*/  FSEL R2, R19, -INF , P0 ;  /* 0xff80000013027808 */ /* 0x001fe40000000000 */
[----:B------:R-:W-:Y:S02]  /*4c90*/  FSEL R3, R24, -INF , P1 ;  /* 0xff80000018037808 */ /* 0x000fe40000800000 */
[----:B--2---:R-:W-:Y:S01]  /*4ca0*/  PRMT R9, R4, 0x7632, R9 ;  /* 0x0000763204097816 */ /* 0x004fe20000000009 */
[----:B------:R-:W-:Y:S01]  /*4cb0*/  FFMA R4, R2, 0.69314718246459960938, R75 ;  /* 0x3f31721802047823 */ /* 0x000fe2000000004b */
[----:B---3--:R-:W-:Y:S01]  /*4cc0*/  PRMT R11, R5, 0x7632, R11 ;  /* 0x00007632050b7816 */ /* 0x008fe2000000000b */
[----:B------:R-:W-:-:S02]  /*4cd0*/  IMAD.SHL.U32 R6, R105, 0x2, RZ ;  /* 0x0000000269067824 */ /* 0x000fc400078e00ff */
[----:B------:R0:W-:Y:S01]  /*4ce0*/  STG.E.U16 desc[UR20][R14.64], R9 ;  /* 0x000000090e007986 */ /* 0x0001e2000c101514 */
[----:B------:R-:W-:Y:S01]  /*4cf0*/  FFMA R5, R3, 0.69314718246459960938, R18 ;  /* 0x3f31721803057823 */ /* 0x000fe20000000012 */
[----:B------:R-:W-:Y:S02]  /*4d00*/  IMAD.SHL.U32 R3, R104, 0x4, RZ ;  /* 0x0000000468037824 */ /* 0x000fe400078e00ff */
[----:B------:R0:W-:Y:S01]  /*4d10*/  STG.E.U16 desc[UR20][R16.64], R11 ;  /* 0x0000000b10007986 */ /* 0x0001e2000c101514 */
[----:B----4-:R-:W-:Y:S01]  /*4d20*/  LOP3.LUT R7, R6, 0x3f8, RZ, 0xc0, !PT ;  /* 0x000003f806077812 */ /* 0x010fe200078ec0ff */
[----:B------:R-:W-:Y:S01]  /*4d30*/  IMAD.HI R6, R104, 0x4, RZ ;  /* 0x0000000468067827 */ /* 0x000fe200078e02ff */
[----:B-1----:R-:W-:Y:S01]  /*4d40*/  IADD3 R2, P0, P1, R3, UR6, R26 ;  /* 0x0000000603027c10 */ /* 0x002fe2000f91e01a */
[----:B------:R0:W-:Y:S03]  /*4d50*/  STG.E.U16 desc[UR20][R20.64], R25 ;  /* 0x0000001914007986 */ /* 0x0001e6000c101514 */
[----:B------:R-:W-:Y:S01]  /*4d60*/  IADD3.X R3, R6, UR5, R27, P0, P1 ;  /* 0x0000000506037c10 */ /* 0x000fe200087e241b */
[----:B------:R0:W-:Y:S01]  /*4d70*/  STG.E.U16 desc[UR20][R22.64], R28 ;  /* 0x0000001c16007986 */ /* 0x0001e2000c101514 */
[----:B------:R-:W-:Y:S06]  /*4d80*/  BAR.SYNC.DEFER_BLOCKING 0x0 ;  /* 0x0000000000007b1d */ /* 0x000fec0000010000 */
[----:B------:R0:W-:Y:S02]  /*4d90*/  STS.64 [R7+UR17], R4 ;  /* 0x0000000407007988 */ /* 0x0001e40008000a11 */
[----:B------:R-:W-:Y:S06]  /*4da0*/  BAR.SYNC.DEFER_BLOCKING 0x0 ;  /* 0x0000000000007b1d */ /* 0x000fec0000010000 */
[----:B------:R-:W-:Y:S05]  /*4db0*/  @P2 EXIT ;  /* 0x000000000000294d */ /* 0x000fea0003800000 */
[----:B0-----:R-:W0:Y:S04]  /*4dc0*/  LDS R5, [R0] ;  /* 0x0000000000057984 */ /* 0x001e280000000800 */
[----:B0-----:R-:W-:Y:S01]  /*4dd0*/  STG.E desc[UR20][R2.64], R5 ;  /* 0x0000000502007986 */ /* 0x001fe2000c101914 */
[----:B------:R-:W-:Y:S05]  /*4de0*/  EXIT ;  /* 0x000000000000794d */ /* 0x000fea0003800000 */
.L_x_2:
[----:B------:R-:W-:-:S00]  /*4df0*/  BRA `(.L_x_2) ;  /* 0xfffffffc00fc7947 */ /* 0x000fc0000383ffff */
[----:B------:R-:W-:-:S00]  /*4e00*/  NOP ;  /* 0x0000000000007918 */ /* 0x000fc00000000000 */
[----:B------:R-:W-:-:S00]  /*4e10*/  NOP ;  /* 0x0000000000007918 */ /* 0x000fc00000000000 */
[----:B------:R-:W-:-:S00]  /*4e20*/  NOP ;  /* 0x0000000000007918 */ /* 0x000fc00000000000 */
[----:B------:R-:W-:-:S00]  /*4e30*/  NOP ;  /* 0x0000000000007918 */ /* 0x000fc00000000000 */
[----:B------:R-:W-:-:S00]  /*4e40*/  NOP ;  /* 0x0000000000007918 */ /* 0x000fc00000000000 */
[----:B------:R-:W-:-:S00]  /*4e50*/  NOP ;  /* 0x0000000000007918 */ /* 0x000fc00000000000 */
[----:B------:R-:W-:-:S00]  /*4e60*/  NOP ;  /* 0x0000000000007918 */ /* 0x000fc00000000000 */
[----:B------:R-:W-:-:S00]  /*4e70*/  NOP ;  /* 0x0000000000007918 */ /* 0x000fc00000000000 */
.L_x_3:


//--------------------- .nv.global.init           --------------------------
	.section	.nv.global.init,"aw",@progbits
.nv.global.init:
	.type		_$_str,@object
	.size		_$_str,(.L_0 - _$_str)
_$_str:
        /*0000*/ 	.byte	0x5f, 0x5f, 0x43, 0x55, 0x44, 0x41, 0x5f, 0x46, 0x54, 0x5a, 0x00
.L_0:


//--------------------- .nv.shared.attn_fwd       --------------------------
	.section	.nv.shared.attn_fwd,"aw",@nobits
	.sectionflags	@""
	.align	16
	.zero		1024


//--------------------- .nv.shared.reserved.0     --------------------------
	.section	.nv.shared.reserved.0,"aw",@nobits
	.weak		__nv_reservedSMEM_offset_0_alias
	.size		__nv_reservedSMEM_offset_0_alias, 0, 0
	.other		__nv_reservedSMEM_offset_0_alias,@"STO_CUDA_RESERVED_SHARED STV_DEFAULT"
__nv_reservedSMEM_offset_0_alias:
	.zero		0


//--------------------- .nv.constant0.attn_fwd    --------------------------
	.section	.nv.constant0.attn_fwd,"a",@progbits
	.sectionflags	@""
	.align	4
.nv.constant0.attn_fwd:
	.zero		664


//--------------------- SYMBOLS --------------------------

	.type		.nv.reservedSmem.offset0,@object
	.size		.nv.reservedSmem.offset0,0x4
